	.target	sm_90a

	.elftype	@"ET_EXEC"


//--------------------- .note.nv.tkinfo           --------------------------
	.section	.note.nv.tkinfo,"",@"SHT_NOTE"
	.sectionflags	@"SHF_NOTE_NV_TKINFO"
	.tkinfo
        /*0018*/ 	.word	0x00000002
        /*0030*/ 	.string	""
        /*0030*/ 	.string	"ptxas"
        /*0030*/ 	.string	"Cuda compilation tools, release 13.0, V13.0.88"
        /*0030*/ 	.string	"Build cuda_13.0.r13.0/compiler.36424714_0"
        /*0030*/ 	.string	"-arch sm_90a -m 64 "



//--------------------- .note.nv.cuinfo           --------------------------
	.section	.note.nv.cuinfo,"",@"SHT_NOTE"
	.sectionflags	@"SHF_NOTE_NV_CUINFO"
        /*0018*/ 	.short	0x0002
        /*001a*/ 	.short	0x005a
        /*001c*/ 	.short	0x0082
	.zero		2


//--------------------- .nv.info                  --------------------------
	.section	.nv.info,"",@"SHT_CUDA_INFO"
	.align	4


	//----- nvinfo : EIATTR_REGCOUNT
	.align		4
        /*0000*/ 	.byte	0x04, 0x2f
        /*0002*/ 	.short	(.L_15 - .L_14)
	.align		4
.L_14:
        /*0004*/ 	.word	index@(_ZN7cutlass13device_kernelINS_4gemm6kernel13GemmUniversalIN4cute5tupleIJiiiiEEENS1_10collective13CollectiveMmaINS1_34MainloopSm90TmaGmmaWarpSpecializedILi18ENS5_IJNS4_1CILi1EEESB_SB_EEENS1_32KernelTmaWarpSpecializedPingpongEEENS5_IJNSA_ILi64EEENSA_ILi128EEENSA_ILi32EEEEEENS_10bfloat16_tENS5_IJSB_llEEESJ_NS5_IJlSB_lEEENS4_8TiledMMAINS4_8MMA_AtomIJNS4_4SM904GMMA28MMA_64x128x16_F32BF16BF16_SSILNSP_5MajorE1ELSR_0ELNSP_7ScaleInE1ELSS_1EEEEEENS4_6LayoutISC_NS5_IJNSA_ILi0EEESW_SW_EEEEENS5_IJNS4_10UnderscoreESZ_SZ_EEEEENS4_13SM90_TMA_LOADENS4_14ComposedLayoutINS4_7SwizzleILi3ELi4ELi3EEENS4_18smem_ptr_flag_bitsILi16EEENSV_INS5_IJSF_NSA_ILi8EEEEEENS5_IJSB_SF_EEEEEEEvNS4_8identityES12_NS13_INS14_ILi2ELi4ELi3EEES17_NSV_INS5_IJS18_SH_EEENS5_IJSH_SB_EEEEEEEvS1D_EENS_8epilogue10collective6detail29Sm90TmaWarpSpecializedAdapterINS1L_15DefaultEpilogueISJ_SL_SL_NS1K_6thread17LinearCombinationISJ_Li1EffLNS1P_9ScaleType4KindE0ELNS_15FloatRoundStyleE2ESJ_EENS1_15EpilogueDefaultEEEEEvvEEEEvNT_6ParamsE)
        /*0008*/ 	.word	0x000000a8


	//----- nvinfo : EIATTR_FRAME_SIZE
	.align		4
.L_15:
        /*000c*/ 	.byte	0x04, 0x11
        /*000e*/ 	.short	(.L_17 - .L_16)
	.align		4
.L_16:
        /*0010*/ 	.word	index@(_ZN7cutlass13device_kernelINS_4gemm6kernel13GemmUniversalIN4cute5tupleIJiiiiEEENS1_10collective13CollectiveMmaINS1_34MainloopSm90TmaGmmaWarpSpecializedILi18ENS5_IJNS4_1CILi1EEESB_SB_EEENS1_32KernelTmaWarpSpecializedPingpongEEENS5_IJNSA_ILi64EEENSA_ILi128EEENSA_ILi32EEEEEENS_10bfloat16_tENS5_IJSB_llEEESJ_NS5_IJlSB_lEEENS4_8TiledMMAINS4_8MMA_AtomIJNS4_4SM904GMMA28MMA_64x128x16_F32BF16BF16_SSILNSP_5MajorE1ELSR_0ELNSP_7ScaleInE1ELSS_1EEEEEENS4_6LayoutISC_NS5_IJNSA_ILi0EEESW_SW_EEEEENS5_IJNS4_10UnderscoreESZ_SZ_EEEEENS4_13SM90_TMA_LOADENS4_14ComposedLayoutINS4_7SwizzleILi3ELi4ELi3EEENS4_18smem_ptr_flag_bitsILi16EEENSV_INS5_IJSF_NSA_ILi8EEEEEENS5_IJSB_SF_EEEEEEEvNS4_8identityES12_NS13_INS14_ILi2ELi4ELi3EEES17_NSV_INS5_IJS18_SH_EEENS5_IJSH_SB_EEEEEEEvS1D_EENS_8epilogue10collective6detail29Sm90TmaWarpSpecializedAdapterINS1L_15DefaultEpilogueISJ_SL_SL_NS1K_6thread17LinearCombinationISJ_Li1EffLNS1P_9ScaleType4KindE0ELNS_15FloatRoundStyleE2ESJ_EENS1_15EpilogueDefaultEEEEEvvEEEEvNT_6ParamsE)
        /*0014*/ 	.word	0x00000008


	//----- nvinfo : EIATTR_MIN_STACK_SIZE
	.align		4
.L_17:
        /*0018*/ 	.byte	0x04, 0x12
        /*001a*/ 	.short	(.L_19 - .L_18)
	.align		4
.L_18:
        /*001c*/ 	.word	index@(_ZN7cutlass13device_kernelINS_4gemm6kernel13GemmUniversalIN4cute5tupleIJiiiiEEENS1_10collective13CollectiveMmaINS1_34MainloopSm90TmaGmmaWarpSpecializedILi18ENS5_IJNS4_1CILi1EEESB_SB_EEENS1_32KernelTmaWarpSpecializedPingpongEEENS5_IJNSA_ILi64EEENSA_ILi128EEENSA_ILi32EEEEEENS_10bfloat16_tENS5_IJSB_llEEESJ_NS5_IJlSB_lEEENS4_8TiledMMAINS4_8MMA_AtomIJNS4_4SM904GMMA28MMA_64x128x16_F32BF16BF16_SSILNSP_5MajorE1ELSR_0ELNSP_7ScaleInE1ELSS_1EEEEEENS4_6LayoutISC_NS5_IJNSA_ILi0EEESW_SW_EEEEENS5_IJNS4_10UnderscoreESZ_SZ_EEEEENS4_13SM90_TMA_LOADENS4_14ComposedLayoutINS4_7SwizzleILi3ELi4ELi3EEENS4_18smem_ptr_flag_bitsILi16EEENSV_INS5_IJSF_NSA_ILi8EEEEEENS5_IJSB_SF_EEEEEEEvNS4_8identityES12_NS13_INS14_ILi2ELi4ELi3EEES17_NSV_INS5_IJS18_SH_EEENS5_IJSH_SB_EEEEEEEvS1D_EENS_8epilogue10collective6detail29Sm90TmaWarpSpecializedAdapterINS1L_15DefaultEpilogueISJ_SL_SL_NS1K_6thread17LinearCombinationISJ_Li1EffLNS1P_9ScaleType4KindE0ELNS_15FloatRoundStyleE2ESJ_EENS1_15EpilogueDefaultEEEEEvvEEEEvNT_6ParamsE)
        /*0020*/ 	.word	0x00000008
.L_19:


//--------------------- .nv.compat                --------------------------
	.section	.nv.compat,"",@"SHT_CUDA_COMPAT_INFO"
	.align	4
        /*0000*/ 	.byte	0x02, 0x09, 0x01, 0x00, 0x02, 0x02, 0x04, 0x00, 0x02, 0x05, 0x05, 0x00, 0x03, 0x07, 0x01, 0x01
        /*0010*/ 	.byte	0x02, 0x03, 0x01, 0x00, 0x02, 0x06, 0x01, 0x00, 0x04, 0x0b, 0x08, 0x00, 0x00, 0x00, 0x00, 0x00
        /*0020*/ 	.byte	0x00, 0x00, 0x00, 0x00


//--------------------- .nv.info._ZN7cutlass13device_kernelINS_4gemm6kernel13GemmUniversalIN4cute5tupleIJiiiiEEENS1_10collective13CollectiveMmaINS1_34MainloopSm90TmaGmmaWarpSpecializedILi18ENS5_IJNS4_1CILi1EEESB_SB_EEENS1_32KernelTmaWarpSpecializedPingpongEEENS5_IJNSA_ILi64EEENSA_ILi128EEENSA_ILi32EEEEEENS_10bfloat16_tENS5_IJSB_llEEESJ_NS5_IJlSB_lEEENS4_8TiledMMAINS4_8MMA_AtomIJNS4_4SM904GMMA28MMA_64x128x16_F32BF16BF16_SSILNSP_5MajorE1ELSR_0ELNSP_7ScaleInE1ELSS_1EEEEEENS4_6LayoutISC_NS5_IJNSA_ILi0EEESW_SW_EEEEENS5_IJNS4_10UnderscoreESZ_SZ_EEEEENS4_13SM90_TMA_LOADENS4_14ComposedLayoutINS4_7SwizzleILi3ELi4ELi3EEENS4_18smem_ptr_flag_bitsILi16EEENSV_INS5_IJSF_NSA_ILi8EEEEEENS5_IJSB_SF_EEEEEEEvNS4_8identityES12_NS13_INS14_ILi2ELi4ELi3EEES17_NSV_INS5_IJS18_SH_EEENS5_IJSH_SB_EEEEEEEvS1D_EENS_8epilogue10collective6detail29Sm90TmaWarpSpecializedAdapterINS1L_15DefaultEpilogueISJ_SL_SL_NS1K_6thread17LinearCombinationISJ_Li1EffLNS1P_9ScaleType4KindE0ELNS_15FloatRoundStyleE2ESJ_EENS1_15EpilogueDefaultEEEEEvvEEEEvNT_6ParamsE --------------------------
	.section	.nv.info._ZN7cutlass13device_kernelINS_4gemm6kernel13GemmUniversalIN4cute5tupleIJiiiiEEENS1_10collective13CollectiveMmaINS1_34MainloopSm90TmaGmmaWarpSpecializedILi18ENS5_IJNS4_1CILi1EEESB_SB_EEENS1_32KernelTmaWarpSpecializedPingpongEEENS5_IJNSA_ILi64EEENSA_ILi128EEENSA_ILi32EEEEEENS_10bfloat16_tENS5_IJSB_llEEESJ_NS5_IJlSB_lEEENS4_8TiledMMAINS4_8MMA_AtomIJNS4_4SM904GMMA28MMA_64x128x16_F32BF16BF16_SSILNSP_5MajorE1ELSR_0ELNSP_7ScaleInE1ELSS_1EEEEEENS4_6LayoutISC_NS5_IJNSA_ILi0EEESW_SW_EEEEENS5_IJNS4_10UnderscoreESZ_SZ_EEEEENS4_13SM90_TMA_LOADENS4_14ComposedLayoutINS4_7SwizzleILi3ELi4ELi3EEENS4_18smem_ptr_flag_bitsILi16EEENSV_INS5_IJSF_NSA_ILi8EEEEEENS5_IJSB_SF_EEEEEEEvNS4_8identityES12_NS13_INS14_ILi2ELi4ELi3EEES17_NSV_INS5_IJS18_SH_EEENS5_IJSH_SB_EEEEEEEvS1D_EENS_8epilogue10collective6detail29Sm90TmaWarpSpecializedAdapterINS1L_15DefaultEpilogueISJ_SL_SL_NS1K_6thread17LinearCombinationISJ_Li1EffLNS1P_9ScaleType4KindE0ELNS_15FloatRoundStyleE2ESJ_EENS1_15EpilogueDefaultEEEEEvvEEEEvNT_6ParamsE,"",@"SHT_CUDA_INFO"
	.sectionflags	@""
	.align	4


	//----- nvinfo : EIATTR_CUDA_API_VERSION
	.align		4
        /*0000*/ 	.byte	0x04, 0x37
        /*0002*/ 	.short	(.L_21 - .L_20)
.L_20:
        /*0004*/ 	.word	0x00000082


	//----- nvinfo : EIATTR_KPARAM_INFO
	.align		4
.L_21:
        /*0008*/ 	.byte	0x04, 0x17
        /*000a*/ 	.short	(.L_23 - .L_22)
.L_22:
        /*000c*/ 	.word	0x00000000
        /*0010*/ 	.short	0x0000
        /*0012*/ 	.short	0x0070
        /*0014*/ 	.byte	0x00, 0xf0, 0x01, 0x10


	//----- nvinfo : EIATTR_SPARSE_MMA_MASK
	.align		4
.L_23:
        /*0018*/ 	.byte	0x03, 0x50
        /*001a*/ 	.short	0x0000


	//----- nvinfo : EIATTR_MAXREG_COUNT
	.align		4
        /*001c*/ 	.byte	0x03, 0x1b
        /*001e*/ 	.short	0x00a8


	//----- nvinfo : EIATTR_NUM_BARRIERS
	.align		4
        /*0020*/ 	.byte	0x02, 0x4c
        /*0022*/ 	.byte	0x01
	.zero		1


	//----- nvinfo : EIATTR_EXTERNS
	.align		4
        /*0024*/ 	.byte	0x04, 0x0f
        /*0026*/ 	.short	(.L_25 - .L_24)


	//   ....[0]....
	.align		4
.L_24:
        /*0028*/ 	.word	index@(__assertfail)


	//----- nvinfo : EIATTR_ANNOTATIONS
	.align		4
.L_25:
        /*002c*/ 	.byte	0x04, 0x55
        /*002e*/ 	.short	(.L_27 - .L_26)


	//   ....[0]....
.L_26:
        /*0030*/ 	.word	0x00000001
        /*0034*/ 	.byte	0xc0, 0x0c, 0x00, 0x00, 0x01, 0x00, 0x00, 0x00, 0xd0, 0x60, 0x00, 0x00, 0x01, 0x00, 0x00, 0x00
        /*0044*/ 	.byte	0xe0, 0x6c, 0x00, 0x00


	//----- nvinfo : EIATTR_MERCURY_ISA_VERSION
	.align		4
.L_27:
        /*0048*/ 	.byte	0x03, 0x5f
        /*004a*/ 	.short	0x0101


	//----- nvinfo : EIATTR_INT_WARP_WIDE_INSTR_OFFSETS
	.align		4
        /*004c*/ 	.byte	0x04, 0x31
        /*004e*/ 	.short	(.L_29 - .L_28)


	//   ....[0]....
.L_28:
        /*0050*/ 	.word	0x000005d0


	//   ....[1]....
        /*0054*/ 	.word	0x000005f0


	//   ....[2]....
        /*0058*/ 	.word	0x00000670


	//   ....[3]....
        /*005c*/ 	.word	0x00000680


	//   ....[4]....
        /*0060*/ 	.word	0x00000690


	//   ....[5]....
        /*0064*/ 	.word	0x000006b0


	//   ....[6]....
        /*0068*/ 	.word	0x00000740


	//   ....[7]....
        /*006c*/ 	.word	0x00000760


	//----- nvinfo : EIATTR_COOP_GROUP_MASK_REGIDS
	.align		4
.L_29:
        /*0070*/ 	.byte	0x04, 0x29
        /*0072*/ 	.short	(.L_31 - .L_30)


	//   ....[0]....
.L_30:
        /*0074*/ 	.word	0xffffffff


	//   ....[1]....
        /*0078*/ 	.word	0xffffffff


	//   ....[2]....
        /*007c*/ 	.word	0xffffffff


	//   ....[3]....
        /*0080*/ 	.word	0xffffffff


	//   ....[4]....
        /*0084*/ 	.word	0xffffffff


	//   ....[5]....
        /*0088*/ 	.word	0xffffffff


	//----- nvinfo : EIATTR_COOP_GROUP_INSTR_OFFSETS
	.align		4
.L_31:
        /*008c*/ 	.byte	0x04, 0x28
        /*008e*/ 	.short	(.L_33 - .L_32)


	//   ....[0]....
.L_32:
        /*0090*/ 	.word	0x00000070


	//   ....[1]....
        /*0094*/ 	.word	0x00000080


	//   ....[2]....
        /*0098*/ 	.word	0x00000140


	//   ....[3]....
        /*009c*/ 	.word	0x000004c0


	//   ....[4]....
        /*00a0*/ 	.word	0x00000500


	//   ....[5]....
        /*00a4*/ 	.word	0x00000550


	//----- nvinfo : EIATTR_REG_RECONFIG
	.align		4
.L_33:
        /*00a8*/ 	.byte	0x01, 0x54
	.zero		2


	//----- nvinfo : EIATTR_SYSCALL_OFFSETS
	.align		4
        /*00ac*/ 	.byte	0x04, 0x46
        /*00ae*/ 	.short	(.L_35 - .L_34)


	//   ....[0]....
.L_34:
        /*00b0*/ 	.word	0x000017e0


	//----- nvinfo : EIATTR_MBARRIER_INSTR_OFFSETS
	.align		4
.L_35:
        /*00b4*/ 	.byte	0x04, 0x39
        /*00b6*/ 	.short	(.L_37 - .L_36)


	//   ....[0]....
.L_36:
        /*00b8*/ 	.word	0x00000260
        /*00bc*/ 	.word	0x000000ff
        /*00c0*/ 	.word	0x00000000
        /*00c4*/ 	.short	0x0100
        /*00c6*/ 	.byte	0x08
	.zero		1


	//   ....[1]....
        /*00c8*/ 	.word	0x00000270
        /*00cc*/ 	.word	0x000000ff
        /*00d0*/ 	.word	0x00000090
        /*00d4*/ 	.short	0x0100
        /*00d6*/ 	.byte	0x08
	.zero		1


	//   ....[2]....
        /*00d8*/ 	.word	0x00000280
        /*00dc*/ 	.word	0x000000ff
        /*00e0*/ 	.word	0x00000008
        /*00e4*/ 	.short	0x0100
        /*00e6*/ 	.byte	0x08
	.zero		1


	//   ....[3]....
        /*00e8*/ 	.word	0x00000290
        /*00ec*/ 	.word	0x000000ff
        /*00f0*/ 	.word	0x00000098
        /*00f4*/ 	.short	0x0100
        /*00f6*/ 	.byte	0x08
	.zero		1


	//   ....[4]....
        /*00f8*/ 	.word	0x000002a0
        /*00fc*/ 	.word	0x000000ff
        /*0100*/ 	.word	0x00000010
        /*0104*/ 	.short	0x0100
        /*0106*/ 	.byte	0x08
	.zero		1


	//   ....[5]....
        /*0108*/ 	.word	0x000002b0
        /*010c*/ 	.word	0x000000ff
        /*0110*/ 	.word	0x000000a0
        /*0114*/ 	.short	0x0100
        /*0116*/ 	.byte	0x08
	.zero		1


	//   ....[6]....
        /*0118*/ 	.word	0x000002c0
        /*011c*/ 	.word	0x000000ff
        /*0120*/ 	.word	0x00000018
        /*0124*/ 	.short	0x0100
        /*0126*/ 	.byte	0x08
	.zero		1


	//   ....[7]....
        /*0128*/ 	.word	0x000002d0
        /*012c*/ 	.word	0x000000ff
        /*0130*/ 	.word	0x000000a8
        /*0134*/ 	.short	0x0100
        /*0136*/ 	.byte	0x08
	.zero		1


	//   ....[8]....
        /*0138*/ 	.word	0x000002e0
        /*013c*/ 	.word	0x000000ff
        /*0140*/ 	.word	0x00000020
        /*0144*/ 	.short	0x0100
        /*0146*/ 	.byte	0x08
	.zero		1


	//   ....[9]....
        /*0148*/ 	.word	0x000002f0
        /*014c*/ 	.word	0x000000ff
        /*0150*/ 	.word	0x000000b0
        /*0154*/ 	.short	0x0100
        /*0156*/ 	.byte	0x08
	.zero		1


	//   ....[10]....
        /*0158*/ 	.word	0x00000300
        /*015c*/ 	.word	0x000000ff
        /*0160*/ 	.word	0x00000028
        /*0164*/ 	.short	0x0100
        /*0166*/ 	.byte	0x08
	.zero		1


	//   ....[11]....
        /*0168*/ 	.word	0x00000310
        /*016c*/ 	.word	0x000000ff
        /*0170*/ 	.word	0x000000b8
        /*0174*/ 	.short	0x0100
        /*0176*/ 	.byte	0x08
	.zero		1


	//   ....[12]....
        /*0178*/ 	.word	0x00000320
        /*017c*/ 	.word	0x000000ff
        /*0180*/ 	.word	0x00000030
        /*0184*/ 	.short	0x0100
        /*0186*/ 	.byte	0x08
	.zero		1


	//   ....[13]....
        /*0188*/ 	.word	0x00000330
        /*018c*/ 	.word	0x000000ff
        /*0190*/ 	.word	0x000000c0
        /*0194*/ 	.short	0x0100
        /*0196*/ 	.byte	0x08
	.zero		1


	//   ....[14]....
        /*0198*/ 	.word	0x00000340
        /*019c*/ 	.word	0x000000ff
        /*01a0*/ 	.word	0x00000038
        /*01a4*/ 	.short	0x0100
        /*01a6*/ 	.byte	0x08
	.zero		1


	//   ....[15]....
        /*01a8*/ 	.word	0x00000350
        /*01ac*/ 	.word	0x000000ff
        /*01b0*/ 	.word	0x000000c8
        /*01b4*/ 	.short	0x0100
        /*01b6*/ 	.byte	0x08
	.zero		1


	//   ....[16]....
        /*01b8*/ 	.word	0x00000360
        /*01bc*/ 	.word	0x000000ff
        /*01c0*/ 	.word	0x00000040
        /*01c4*/ 	.short	0x0100
        /*01c6*/ 	.byte	0x08
	.zero		1


	//   ....[17]....
        /*01c8*/ 	.word	0x00000370
        /*01cc*/ 	.word	0x000000ff
        /*01d0*/ 	.word	0x000000d0
        /*01d4*/ 	.short	0x0100
        /*01d6*/ 	.byte	0x08
	.zero		1


	//   ....[18]....
        /*01d8*/ 	.word	0x00000380
        /*01dc*/ 	.word	0x000000ff
        /*01e0*/ 	.word	0x00000048
        /*01e4*/ 	.short	0x0100
        /*01e6*/ 	.byte	0x08
	.zero		1


	//   ....[19]....
        /*01e8*/ 	.word	0x00000390
        /*01ec*/ 	.word	0x000000ff
        /*01f0*/ 	.word	0x000000d8
        /*01f4*/ 	.short	0x0100
        /*01f6*/ 	.byte	0x08
	.zero		1


	//   ....[20]....
        /*01f8*/ 	.word	0x000003a0
        /*01fc*/ 	.word	0x000000ff
        /*0200*/ 	.word	0x00000050
        /*0204*/ 	.short	0x0100
        /*0206*/ 	.byte	0x08
	.zero		1


	//   ....[21]....
        /*0208*/ 	.word	0x000003b0
        /*020c*/ 	.word	0x000000ff
        /*0210*/ 	.word	0x000000e0
        /*0214*/ 	.short	0x0100
        /*0216*/ 	.byte	0x08
	.zero		1


	//   ....[22]....
        /*0218*/ 	.word	0x000003c0
        /*021c*/ 	.word	0x000000ff
        /*0220*/ 	.word	0x00000058
        /*0224*/ 	.short	0x0100
        /*0226*/ 	.byte	0x08
	.zero		1


	//   ....[23]....
        /*0228*/ 	.word	0x000003d0
        /*022c*/ 	.word	0x000000ff
        /*0230*/ 	.word	0x000000e8
        /*0234*/ 	.short	0x0100
        /*0236*/ 	.byte	0x08
	.zero		1


	//   ....[24]....
        /*0238*/ 	.word	0x000003e0
        /*023c*/ 	.word	0x000000ff
        /*0240*/ 	.word	0x00000060
        /*0244*/ 	.short	0x0100
        /*0246*/ 	.byte	0x08
	.zero		1


	//   ....[25]....
        /*0248*/ 	.word	0x000003f0
        /*024c*/ 	.word	0x000000ff
        /*0250*/ 	.word	0x000000f0
        /*0254*/ 	.short	0x0100
        /*0256*/ 	.byte	0x08
	.zero		1


	//   ....[26]....
        /*0258*/ 	.word	0x00000400
        /*025c*/ 	.word	0x000000ff
        /*0260*/ 	.word	0x00000068
        /*0264*/ 	.short	0x0100
        /*0266*/ 	.byte	0x08
	.zero		1


	//   ....[27]....
        /*0268*/ 	.word	0x00000410
        /*026c*/ 	.word	0x000000ff
        /*0270*/ 	.word	0x000000f8
        /*0274*/ 	.short	0x0100
        /*0276*/ 	.byte	0x08
	.zero		1


	//   ....[28]....
        /*0278*/ 	.word	0x00000420
        /*027c*/ 	.word	0x000000ff
        /*0280*/ 	.word	0x00000070
        /*0284*/ 	.short	0x0100
        /*0286*/ 	.byte	0x08
	.zero		1


	//   ....[29]....
        /*0288*/ 	.word	0x00000430
        /*028c*/ 	.word	0x000000ff
        /*0290*/ 	.word	0x00000100
        /*0294*/ 	.short	0x0100
        /*0296*/ 	.byte	0x08
	.zero		1


	//   ....[30]....
        /*0298*/ 	.word	0x00000440
        /*029c*/ 	.word	0x000000ff
        /*02a0*/ 	.word	0x00000078
        /*02a4*/ 	.short	0x0100
        /*02a6*/ 	.byte	0x08
	.zero		1


	//   ....[31]....
        /*02a8*/ 	.word	0x00000450
        /*02ac*/ 	.word	0x000000ff
        /*02b0*/ 	.word	0x00000108
        /*02b4*/ 	.short	0x0100
        /*02b6*/ 	.byte	0x08
	.zero		1


	//   ....[32]....
        /*02b8*/ 	.word	0x00000460
        /*02bc*/ 	.word	0x000000ff
        /*02c0*/ 	.word	0x00000080
        /*02c4*/ 	.short	0x0100
        /*02c6*/ 	.byte	0x08
	.zero		1


	//   ....[33]....
        /*02c8*/ 	.word	0x00000470
        /*02cc*/ 	.word	0x000000ff
        /*02d0*/ 	.word	0x00000110
        /*02d4*/ 	.short	0x0100
        /*02d6*/ 	.byte	0x08
	.zero		1


	//   ....[34]....
        /*02d8*/ 	.word	0x00000480
        /*02dc*/ 	.word	0x000000ff
        /*02e0*/ 	.word	0x00000088
        /*02e4*/ 	.short	0x0100
        /*02e6*/ 	.byte	0x08
	.zero		1


	//   ....[35]....
        /*02e8*/ 	.word	0x00000490
        /*02ec*/ 	.word	0x000000ff
        /*02f0*/ 	.word	0x00000118
        /*02f4*/ 	.short	0x0100
        /*02f6*/ 	.byte	0x08
	.zero		1


	//   ....[36]....
        /*02f8*/ 	.word	0x000007a0
        /*02fc*/ 	.word	0x000000ff
        /*0300*/ 	.word	0x00000150
        /*0304*/ 	.short	0x0100
        /*0306*/ 	.byte	0x08
	.zero		1


	//   ....[37]....
        /*0308*/ 	.word	0x00000810
        /*030c*/ 	.word	0x000000ff
        /*0310*/ 	.word	0x00000158
        /*0314*/ 	.short	0x0100
        /*0316*/ 	.byte	0x08
	.zero		1


	//   ....[38]....
        /*0318*/ 	.word	0x00000830
        /*031c*/ 	.word	0x000000ff
        /*0320*/ 	.word	0x00000130
        /*0324*/ 	.short	0x0100
        /*0326*/ 	.byte	0x09
	.zero		1


	//   ....[39]....
        /*0328*/ 	.word	0x00000840
        /*032c*/ 	.word	0x000000ff
        /*0330*/ 	.word	0x00000138
        /*0334*/ 	.short	0x0100
        /*0336*/ 	.byte	0x09
	.zero		1


	//   ....[40]....
        /*0338*/ 	.word	0x00000850
        /*033c*/ 	.word	0x000000ff
        /*0340*/ 	.word	0x00000140
        /*0344*/ 	.short	0x0100
        /*0346*/ 	.byte	0x09
	.zero		1


	//   ....[41]....
        /*0348*/ 	.word	0x00000860
        /*034c*/ 	.word	0x000000ff
        /*0350*/ 	.word	0x00000148
        /*0354*/ 	.short	0x0100
        /*0356*/ 	.byte	0x09
	.zero		1


	//   ....[42]....
        /*0358*/ 	.word	0x000016c0
        /*035c*/ 	.word	0x0000005d
        /*0360*/ 	.word	0x00000000
        /*0364*/ 	.short	0x010a
        /*0366*/ 	.byte	0x2a
	.zero		1


	//   ....[43]....
        /*0368*/ 	.word	0x00001860
        /*036c*/ 	.word	0x00000003
        /*0370*/ 	.word	0x00000000
        /*0374*/ 	.short	0x010a
        /*0376*/ 	.byte	0x3f
	.zero		1


	//   ....[44]....
        /*0378*/ 	.word	0x000018a0
        /*037c*/ 	.word	0x00000003
        /*0380*/ 	.word	0x00000000
        /*0384*/ 	.short	0x010a
        /*0386*/ 	.byte	0x3f
	.zero		1


	//   ....[45]....
        /*0388*/ 	.word	0x00001aa0
        /*038c*/ 	.word	0x000000ff
        /*0390*/ 	.word	0x00000000
        /*0394*/ 	.short	0x010a
        /*0396*/ 	.byte	0x04
	.zero		1


	//   ....[46]....
        /*0398*/ 	.word	0x00001ae0
        /*039c*/ 	.word	0x000000ff
        /*03a0*/ 	.word	0x00000000
        /*03a4*/ 	.short	0x010a
        /*03a6*/ 	.byte	0x04
	.zero		1


	//   ....[47]....
        /*03a8*/ 	.word	0x00001c40
        /*03ac*/ 	.word	0x000000ff
        /*03b0*/ 	.word	0x00000000
        /*03b4*/ 	.short	0x0101
        /*03b6*/ 	.byte	0x04
	.zero		1


	//   ....[48]....
        /*03b8*/ 	.word	0x00001d30
        /*03bc*/ 	.word	0x0000005e
        /*03c0*/ 	.word	0x00000000
        /*03c4*/ 	.short	0x0101
        /*03c6*/ 	.byte	0x2f
	.zero		1


	//   ....[49]....
        /*03c8*/ 	.word	0x00001e00
        /*03cc*/ 	.word	0x000000ff
        /*03d0*/ 	.word	0x00000000
        /*03d4*/ 	.short	0x0101
        /*03d6*/ 	.byte	0x06
	.zero		1


	//   ....[50]....
        /*03d8*/ 	.word	0x00001eb0
        /*03dc*/ 	.word	0x0000005d
        /*03e0*/ 	.word	0x00000010
        /*03e4*/ 	.short	0x010a
        /*03e6*/ 	.byte	0x2a
	.zero		1


	//   ....[51]....
        /*03e8*/ 	.word	0x000060f0
        /*03ec*/ 	.word	0x00000060
        /*03f0*/ 	.word	0x00000000
        /*03f4*/ 	.short	0x0101
        /*03f6*/ 	.byte	0x2f
	.zero		1


	//   ....[52]....
        /*03f8*/ 	.word	0x00006a50
        /*03fc*/ 	.word	0x0000000a
        /*0400*/ 	.word	0x00000090
        /*0404*/ 	.short	0x010a
        /*0406*/ 	.byte	0x3f
	.zero		1


	//   ....[53]....
        /*0408*/ 	.word	0x00006df0
        /*040c*/ 	.word	0x00000005
        /*0410*/ 	.word	0x00000158
        /*0414*/ 	.short	0x0101
        /*0416*/ 	.byte	0x3f
	.zero		1


	//   ....[54]....
        /*0418*/ 	.word	0x00007570
        /*041c*/ 	.word	0x00000009
        /*0420*/ 	.word	0x00000000
        /*0424*/ 	.short	0x010a
        /*0426*/ 	.byte	0x3f
	.zero		1


	//   ....[55]....
        /*0428*/ 	.word	0x000075f0
        /*042c*/ 	.word	0x00000008
        /*0430*/ 	.word	0x00000000
        /*0434*/ 	.short	0x010a
        /*0436*/ 	.byte	0x3f
	.zero		1


	//   ....[56]....
        /*0438*/ 	.word	0x00007680
        /*043c*/ 	.word	0x00000009
        /*0440*/ 	.word	0x00000000
        /*0444*/ 	.short	0x010a
        /*0446*/ 	.byte	0x3f
	.zero		1


	//   ....[57]....
        /*0448*/ 	.word	0x00007710
        /*044c*/ 	.word	0x00000008
        /*0450*/ 	.word	0x00000000
        /*0454*/ 	.short	0x010a
        /*0456*/ 	.byte	0x3f
	.zero		1


	//   ....[58]....
        /*0458*/ 	.word	0x000077a0
        /*045c*/ 	.word	0x00000009
        /*0460*/ 	.word	0x00000000
        /*0464*/ 	.short	0x010a
        /*0466*/ 	.byte	0x3f
	.zero		1


	//   ....[59]....
        /*0468*/ 	.word	0x00007830
        /*046c*/ 	.word	0x00000008
        /*0470*/ 	.word	0x00000000
        /*0474*/ 	.short	0x010a
        /*0476*/ 	.byte	0x3f
	.zero		1


	//   ....[60]....
        /*0478*/ 	.word	0x000078c0
        /*047c*/ 	.word	0x00000009
        /*0480*/ 	.word	0x00000000
        /*0484*/ 	.short	0x010a
        /*0486*/ 	.byte	0x3f
	.zero		1


	//   ....[61]....
        /*0488*/ 	.word	0x00007950
        /*048c*/ 	.word	0x00000008
        /*0490*/ 	.word	0x00000000
        /*0494*/ 	.short	0x010a
        /*0496*/ 	.byte	0x3f
	.zero		1


	//   ....[62]....
        /*0498*/ 	.word	0x000079e0
        /*049c*/ 	.word	0x00000009
        /*04a0*/ 	.word	0x00000000
        /*04a4*/ 	.short	0x010a
        /*04a6*/ 	.byte	0x3f
	.zero		1


	//   ....[63]....
        /*04a8*/ 	.word	0x00007a70
        /*04ac*/ 	.word	0x00000008
        /*04b0*/ 	.word	0x00000000
        /*04b4*/ 	.short	0x010a
        /*04b6*/ 	.byte	0x3f
	.zero		1


	//   ....[64]....
        /*04b8*/ 	.word	0x00007b00
        /*04bc*/ 	.word	0x00000009
        /*04c0*/ 	.word	0x00000000
        /*04c4*/ 	.short	0x010a
        /*04c6*/ 	.byte	0x3f
	.zero		1


	//   ....[65]....
        /*04c8*/ 	.word	0x00007b90
        /*04cc*/ 	.word	0x00000008
        /*04d0*/ 	.word	0x00000000
        /*04d4*/ 	.short	0x010a
        /*04d6*/ 	.byte	0x3f
	.zero		1


	//   ....[66]....
        /*04d8*/ 	.word	0x00007c20
        /*04dc*/ 	.word	0x00000009
        /*04e0*/ 	.word	0x00000000
        /*04e4*/ 	.short	0x010a
        /*04e6*/ 	.byte	0x3f
	.zero		1


	//   ....[67]....
        /*04e8*/ 	.word	0x00007cb0
        /*04ec*/ 	.word	0x00000008
        /*04f0*/ 	.word	0x00000000
        /*04f4*/ 	.short	0x010a
        /*04f6*/ 	.byte	0x3f
	.zero		1


	//   ....[68]....
        /*04f8*/ 	.word	0x00007d40
        /*04fc*/ 	.word	0x00000009
        /*0500*/ 	.word	0x00000000
        /*0504*/ 	.short	0x010a
        /*0506*/ 	.byte	0x3f
	.zero		1


	//   ....[69]....
        /*0508*/ 	.word	0x00007dd0
        /*050c*/ 	.word	0x00000008
        /*0510*/ 	.word	0x00000000
        /*0514*/ 	.short	0x010a
        /*0516*/ 	.byte	0x3f
	.zero		1


	//   ....[70]....
        /*0518*/ 	.word	0x00007e60
        /*051c*/ 	.word	0x0000000b
        /*0520*/ 	.word	0x00000000
        /*0524*/ 	.short	0x010a
        /*0526*/ 	.byte	0x3f
	.zero		1


	//   ....[71]....
        /*0528*/ 	.word	0x00007ef0
        /*052c*/ 	.word	0x00000003
        /*0530*/ 	.word	0x00000000
        /*0534*/ 	.short	0x010a
        /*0536*/ 	.byte	0x3f
	.zero		1


	//   ....[72]....
        /*0538*/ 	.word	0x00007f50
        /*053c*/ 	.word	0x0000005f
        /*0540*/ 	.word	0x00000000
        /*0544*/ 	.short	0x010a
        /*0546*/ 	.byte	0x3f
	.zero		1


	//   ....[73]....
        /*0548*/ 	.word	0x00007fa0
        /*054c*/ 	.word	0x00000003
        /*0550*/ 	.word	0x00000000
        /*0554*/ 	.short	0x010a
        /*0556*/ 	.byte	0x3f
	.zero		1


	//   ....[74]....
        /*0558*/ 	.word	0x00008000
        /*055c*/ 	.word	0x00000004
        /*0560*/ 	.word	0x00000000
        /*0564*/ 	.short	0x010a
        /*0566*/ 	.byte	0x3f
	.zero		1


	//   ....[75]....
        /*0568*/ 	.word	0x00008050
        /*056c*/ 	.word	0x0000005f
        /*0570*/ 	.word	0x00000010
        /*0574*/ 	.short	0x010a
        /*0576*/ 	.byte	0x3f
	.zero		1


	//   ....[76]....
        /*0578*/ 	.word	0x00008120
        /*057c*/ 	.word	0x0000000a
        /*0580*/ 	.word	0x00000090
        /*0584*/ 	.short	0x010a
        /*0586*/ 	.byte	0x3f
	.zero		1


	//   ....[77]....
        /*0588*/ 	.word	0x000081f0
        /*058c*/ 	.word	0x00000009
        /*0590*/ 	.word	0x00000000
        /*0594*/ 	.short	0x010a
        /*0596*/ 	.byte	0x3f
	.zero		1


	//   ....[78]....
        /*0598*/ 	.word	0x00008240
        /*059c*/ 	.word	0x00000008
        /*05a0*/ 	.word	0x00000000
        /*05a4*/ 	.short	0x010a
        /*05a6*/ 	.byte	0x3f
	.zero		1


	//   ....[79]....
        /*05a8*/ 	.word	0x00008290
        /*05ac*/ 	.word	0x00000009
        /*05b0*/ 	.word	0x00000000
        /*05b4*/ 	.short	0x010a
        /*05b6*/ 	.byte	0x3f
	.zero		1


	//   ....[80]....
        /*05b8*/ 	.word	0x000082e0
        /*05bc*/ 	.word	0x00000008
        /*05c0*/ 	.word	0x00000000
        /*05c4*/ 	.short	0x010a
        /*05c6*/ 	.byte	0x3f
	.zero		1


	//   ....[81]....
        /*05c8*/ 	.word	0x00008330
        /*05cc*/ 	.word	0x00000009
        /*05d0*/ 	.word	0x00000000
        /*05d4*/ 	.short	0x010a
        /*05d6*/ 	.byte	0x3f
	.zero		1


	//   ....[82]....
        /*05d8*/ 	.word	0x00008380
        /*05dc*/ 	.word	0x00000008
        /*05e0*/ 	.word	0x00000000
        /*05e4*/ 	.short	0x010a
        /*05e6*/ 	.byte	0x3f
	.zero		1


	//   ....[83]....
        /*05e8*/ 	.word	0x000083d0
        /*05ec*/ 	.word	0x00000009
        /*05f0*/ 	.word	0x00000000
        /*05f4*/ 	.short	0x010a
        /*05f6*/ 	.byte	0x3f
	.zero		1


	//   ....[84]....
        /*05f8*/ 	.word	0x00008420
        /*05fc*/ 	.word	0x00000008
        /*0600*/ 	.word	0x00000000
        /*0604*/ 	.short	0x010a
        /*0606*/ 	.byte	0x3f
	.zero		1


	//   ....[85]....
        /*0608*/ 	.word	0x00008470
        /*060c*/ 	.word	0x00000009
        /*0610*/ 	.word	0x00000000
        /*0614*/ 	.short	0x010a
        /*0616*/ 	.byte	0x3f
	.zero		1


	//   ....[86]....
        /*0618*/ 	.word	0x000084c0
        /*061c*/ 	.word	0x00000008
        /*0620*/ 	.word	0x00000000
        /*0624*/ 	.short	0x010a
        /*0626*/ 	.byte	0x3f
	.zero		1


	//   ....[87]....
        /*0628*/ 	.word	0x00008510
        /*062c*/ 	.word	0x00000009
        /*0630*/ 	.word	0x00000000
        /*0634*/ 	.short	0x010a
        /*0636*/ 	.byte	0x3f
	.zero		1


	//   ....[88]....
        /*0638*/ 	.word	0x00008560
        /*063c*/ 	.word	0x00000008
        /*0640*/ 	.word	0x00000000
        /*0644*/ 	.short	0x010a
        /*0646*/ 	.byte	0x3f
	.zero		1


	//   ....[89]....
        /*0648*/ 	.word	0x000085b0
        /*064c*/ 	.word	0x00000009
        /*0650*/ 	.word	0x00000000
        /*0654*/ 	.short	0x010a
        /*0656*/ 	.byte	0x3f
	.zero		1


	//   ....[90]....
        /*0658*/ 	.word	0x00008600
        /*065c*/ 	.word	0x00000008
        /*0660*/ 	.word	0x00000000
        /*0664*/ 	.short	0x010a
        /*0666*/ 	.byte	0x3f
	.zero		1


	//   ....[91]....
        /*0668*/ 	.word	0x00008650
        /*066c*/ 	.word	0x00000009
        /*0670*/ 	.word	0x00000000
        /*0674*/ 	.short	0x010a
        /*0676*/ 	.byte	0x3f
	.zero		1


	//   ....[92]....
        /*0678*/ 	.word	0x000086a0
        /*067c*/ 	.word	0x00000008
        /*0680*/ 	.word	0x00000000
        /*0684*/ 	.short	0x010a
        /*0686*/ 	.byte	0x3f
	.zero		1


	//   ....[93]....
        /*0688*/ 	.word	0x000086f0
        /*068c*/ 	.word	0x0000000b
        /*0690*/ 	.word	0x00000000
        /*0694*/ 	.short	0x010a
        /*0696*/ 	.byte	0x3f
	.zero		1


	//----- nvinfo : EIATTR_NUM_MBARRIERS
	.align		4
.L_37:
        /*0698*/ 	.byte	0x03, 0x38
        /*069a*/ 	.short	0x002a


	//----- nvinfo : EIATTR_EXIT_INSTR_OFFSETS
	.align		4
        /*069c*/ 	.byte	0x04, 0x1c
        /*069e*/ 	.short	(.L_39 - .L_38)


	//   ....[0]....
.L_38:
        /*06a0*/ 	.word	0x00001370


	//   ....[1]....
        /*06a4*/ 	.word	0x000013d0


	//   ....[2]....
        /*06a8*/ 	.word	0x00006780


	//   ....[3]....
        /*06ac*/ 	.word	0x000067b0


	//   ....[4]....
        /*06b0*/ 	.word	0x00007f40


	//----- nvinfo : EIATTR_MAX_THREADS
	.align		4
.L_39:
        /*06b4*/ 	.byte	0x04, 0x05
        /*06b6*/ 	.short	(.L_41 - .L_40)
.L_40:
        /*06b8*/ 	.word	0x00000180
        /*06bc*/ 	.word	0x00000001
        /*06c0*/ 	.word	0x00000001


	//----- nvinfo : EIATTR_CRS_STACK_SIZE
	.align		4
.L_41:
        /*06c4*/ 	.byte	0x04, 0x1e
        /*06c6*/ 	.short	(.L_43 - .L_42)
.L_42:
        /*06c8*/ 	.word	0x00000000


	//----- nvinfo : EIATTR_CBANK_PARAM_SIZE
	.align		4
.L_43:
        /*06cc*/ 	.byte	0x03, 0x19
        /*06ce*/ 	.short	0x0470


	//----- nvinfo : EIATTR_PARAM_CBANK
	.align		4
        /*06d0*/ 	.byte	0x04, 0x0a
        /*06d2*/ 	.short	(.L_45 - .L_44)
	.align		4
.L_44:
        /*06d4*/ 	.word	index@(.nv.constant0._ZN7cutlass13device_kernelINS_4gemm6kernel13GemmUniversalIN4cute5tupleIJiiiiEEENS1_10collective13CollectiveMmaINS1_34MainloopSm90TmaGmmaWarpSpecializedILi18ENS5_IJNS4_1CILi1EEESB_SB_EEENS1_32KernelTmaWarpSpecializedPingpongEEENS5_IJNSA_ILi64EEENSA_ILi128EEENSA_ILi32EEEEEENS_10bfloat16_tENS5_IJSB_llEEESJ_NS5_IJlSB_lEEENS4_8TiledMMAINS4_8MMA_AtomIJNS4_4SM904GMMA28MMA_64x128x16_F32BF16BF16_SSILNSP_5MajorE1ELSR_0ELNSP_7ScaleInE1ELSS_1EEEEEENS4_6LayoutISC_NS5_IJNSA_ILi0EEESW_SW_EEEEENS5_IJNS4_10UnderscoreESZ_SZ_EEEEENS4_13SM90_TMA_LOADENS4_14ComposedLayoutINS4_7SwizzleILi3ELi4ELi3EEENS4_18smem_ptr_flag_bitsILi16EEENSV_INS5_IJSF_NSA_ILi8EEEEEENS5_IJSB_SF_EEEEEEEvNS4_8identityES12_NS13_INS14_ILi2ELi4ELi3EEES17_NSV_INS5_IJS18_SH_EEENS5_IJSH_SB_EEEEEEEvS1D_EENS_8epilogue10collective6detail29Sm90TmaWarpSpecializedAdapterINS1L_15DefaultEpilogueISJ_SL_SL_NS1K_6thread17LinearCombinationISJ_Li1EffLNS1P_9ScaleType4KindE0ELNS_15FloatRoundStyleE2ESJ_EENS1_15EpilogueDefaultEEEEEvvEEEEvNT_6ParamsE)
        /*06d8*/ 	.short	0x0210
        /*06da*/ 	.short	0x0470


	//----- nvinfo : EIATTR_SW_WAR
	.align		4
.L_45:
        /*06dc*/ 	.byte	0x04, 0x36
        /*06de*/ 	.short	(.L_47 - .L_46)
.L_46:
        /*06e0*/ 	.word	0x00000008
.L_47:


//--------------------- .nv.callgraph             --------------------------
	.section	.nv.callgraph,"",@"SHT_CUDA_CALLGRAPH"
	.align	4
	.sectionentsize	8
	.align		4
        /*0000*/ 	.word	0x00000000
	.align		4
        /*0004*/ 	.word	0xffffffff
	.align		4
        /*0008*/ 	.word	index@(_ZN7cutlass13device_kernelINS_4gemm6kernel13GemmUniversalIN4cute5tupleIJiiiiEEENS1_10collective13CollectiveMmaINS1_34MainloopSm90TmaGmmaWarpSpecializedILi18ENS5_IJNS4_1CILi1EEESB_SB_EEENS1_32KernelTmaWarpSpecializedPingpongEEENS5_IJNSA_ILi64EEENSA_ILi128EEENSA_ILi32EEEEEENS_10bfloat16_tENS5_IJSB_llEEESJ_NS5_IJlSB_lEEENS4_8TiledMMAINS4_8MMA_AtomIJNS4_4SM904GMMA28MMA_64x128x16_F32BF16BF16_SSILNSP_5MajorE1ELSR_0ELNSP_7ScaleInE1ELSS_1EEEEEENS4_6LayoutISC_NS5_IJNSA_ILi0EEESW_SW_EEEEENS5_IJNS4_10UnderscoreESZ_SZ_EEEEENS4_13SM90_TMA_LOADENS4_14ComposedLayoutINS4_7SwizzleILi3ELi4ELi3EEENS4_18smem_ptr_flag_bitsILi16EEENSV_INS5_IJSF_NSA_ILi8EEEEEENS5_IJSB_SF_EEEEEEEvNS4_8identityES12_NS13_INS14_ILi2ELi4ELi3EEES17_NSV_INS5_IJS18_SH_EEENS5_IJSH_SB_EEEEEEEvS1D_EENS_8epilogue10collective6detail29Sm90TmaWarpSpecializedAdapterINS1L_15DefaultEpilogueISJ_SL_SL_NS1K_6thread17LinearCombinationISJ_Li1EffLNS1P_9ScaleType4KindE0ELNS_15FloatRoundStyleE2ESJ_EENS1_15EpilogueDefaultEEEEEvvEEEEvNT_6ParamsE)
	.align		4
        /*000c*/ 	.word	index@(__assertfail)
	.align		4
        /*0010*/ 	.word	0x00000000
	.align		4
        /*0014*/ 	.word	0xfffffffe
	.align		4
        /*0018*/ 	.word	0x00000000
	.align		4
        /*001c*/ 	.word	0xfffffffd
	.align		4
        /*0020*/ 	.word	0x00000000
	.align		4
        /*0024*/ 	.word	0xfffffffc


//--------------------- .nv.constant4             --------------------------
	.section	.nv.constant4,"a",@progbits
	.align	8
	.align		8
.nv.constant4:
        /*0000*/ 	.dword	__assertfail
	.align		8
        /*0008*/ 	.dword	__unnamed_1
	.align		8
        /*0010*/ 	.dword	_ZN40_INTERNAL_b4316129_4_k_cu_2d228a16_178384cuda3std3__45__cpo5beginE
	.align		8
        /*0018*/ 	.dword	_ZN40_INTERNAL_b4316129_4_k_cu_2d228a16_178384cuda3std3__45__cpo3endE
	.align		8
        /*0020*/ 	.dword	_ZN40_INTERNAL_b4316129_4_k_cu_2d228a16_178384cuda3std3__45__cpo6cbeginE
	.align		8
        /*0028*/ 	.dword	_ZN40_INTERNAL_b4316129_4_k_cu_2d228a16_178384cuda3std3__45__cpo4cendE
	.align		8
        /*0030*/ 	.dword	_ZN40_INTERNAL_b4316129_4_k_cu_2d228a16_178384cuda3std3__442_GLOBAL__N__b4316129_4_k_cu_2d228a16_178386ignoreE
	.align		8
        /*0038*/ 	.dword	_ZN40_INTERNAL_b4316129_4_k_cu_2d228a16_178384cuda3std3__419piecewise_constructE
	.align		8
        /*0040*/ 	.dword	_ZN40_INTERNAL_b4316129_4_k_cu_2d228a16_178384cuda3std3__48in_placeE
	.align		8
        /*0048*/ 	.dword	_ZN40_INTERNAL_b4316129_4_k_cu_2d228a16_178384cuda3std6ranges3__45__cpo4swapE
	.align		8
        /*0050*/ 	.dword	_ZN40_INTERNAL_b4316129_4_k_cu_2d228a16_178384cuda3std6ranges3__45__cpo9iter_moveE
	.align		8
        /*0058*/ 	.dword	_ZN40_INTERNAL_b4316129_4_k_cu_2d228a16_178384cute7productE
	.align		8
        /*0060*/ 	.dword	_ZN40_INTERNAL_b4316129_4_k_cu_2d228a16_178384cute1_E
	.align		8
        /*0068*/ 	.dword	$str$22
	.align		8
        /*0070*/ 	.dword	$str$23


//--------------------- .text._ZN7cutlass13device_kernelINS_4gemm6kernel13GemmUniversalIN4cute5tupleIJiiiiEEENS1_10collective13CollectiveMmaINS1_34MainloopSm90TmaGmmaWarpSpecializedILi18ENS5_IJNS4_1CILi1EEESB_SB_EEENS1_32KernelTmaWarpSpecializedPingpongEEENS5_IJNSA_ILi64EEENSA_ILi128EEENSA_ILi32EEEEEENS_10bfloat16_tENS5_IJSB_llEEESJ_NS5_IJlSB_lEEENS4_8TiledMMAINS4_8MMA_AtomIJNS4_4SM904GMMA28MMA_64x128x16_F32BF16BF16_SSILNSP_5MajorE1ELSR_0ELNSP_7ScaleInE1ELSS_1EEEEEENS4_6LayoutISC_NS5_IJNSA_ILi0EEESW_SW_EEEEENS5_IJNS4_10UnderscoreESZ_SZ_EEEEENS4_13SM90_TMA_LOADENS4_14ComposedLayoutINS4_7SwizzleILi3ELi4ELi3EEENS4_18smem_ptr_flag_bitsILi16EEENSV_INS5_IJSF_NSA_ILi8EEEEEENS5_IJSB_SF_EEEEEEEvNS4_8identityES12_NS13_INS14_ILi2ELi4ELi3EEES17_NSV_INS5_IJS18_SH_EEENS5_IJSH_SB_EEEEEEEvS1D_EENS_8epilogue10collective6detail29Sm90TmaWarpSpecializedAdapterINS1L_15DefaultEpilogueISJ_SL_SL_NS1K_6thread17LinearCombinationISJ_Li1EffLNS1P_9ScaleType4KindE0ELNS_15FloatRoundStyleE2ESJ_EENS1_15EpilogueDefaultEEEEEvvEEEEvNT_6ParamsE --------------------------
	.section	.text._ZN7cutlass13device_kernelINS_4gemm6kernel13GemmUniversalIN4cute5tupleIJiiiiEEENS1_10collective13CollectiveMmaINS1_34MainloopSm90TmaGmmaWarpSpecializedILi18ENS5_IJNS4_1CILi1EEESB_SB_EEENS1_32KernelTmaWarpSpecializedPingpongEEENS5_IJNSA_ILi64EEENSA_ILi128EEENSA_ILi32EEEEEENS_10bfloat16_tENS5_IJSB_llEEESJ_NS5_IJlSB_lEEENS4_8TiledMMAINS4_8MMA_AtomIJNS4_4SM904GMMA28MMA_64x128x16_F32BF16BF16_SSILNSP_5MajorE1ELSR_0ELNSP_7ScaleInE1ELSS_1EEEEEENS4_6LayoutISC_NS5_IJNSA_ILi0EEESW_SW_EEEEENS5_IJNS4_10UnderscoreESZ_SZ_EEEEENS4_13SM90_TMA_LOADENS4_14ComposedLayoutINS4_7SwizzleILi3ELi4ELi3EEENS4_18smem_ptr_flag_bitsILi16EEENSV_INS5_IJSF_NSA_ILi8EEEEEENS5_IJSB_SF_EEEEEEEvNS4_8identityES12_NS13_INS14_ILi2ELi4ELi3EEES17_NSV_INS5_IJS18_SH_EEENS5_IJSH_SB_EEEEEEEvS1D_EENS_8epilogue10collective6detail29Sm90TmaWarpSpecializedAdapterINS1L_15DefaultEpilogueISJ_SL_SL_NS1K_6thread17LinearCombinationISJ_Li1EffLNS1P_9ScaleType4KindE0ELNS_15FloatRoundStyleE2ESJ_EENS1_15EpilogueDefaultEEEEEvvEEEEvNT_6ParamsE,"ax",@progbits
	.align	128
.text._ZN7cutlass13device_kernelINS_4gemm6kernel13GemmUniversalIN4cute5tupleIJiiiiEEENS1_10collective13CollectiveMmaINS1_34MainloopSm90TmaGmmaWarpSpecializedILi18ENS5_IJNS4_1CILi1EEESB_SB_EEENS1_32KernelTmaWarpSpecializedPingpongEEENS5_IJNSA_ILi64EEENSA_ILi128EEENSA_ILi32EEEEEENS_10bfloat16_tENS5_IJSB_llEEESJ_NS5_IJlSB_lEEENS4_8TiledMMAINS4_8MMA_AtomIJNS4_4SM904GMMA28MMA_64x128x16_F32BF16BF16_SSILNSP_5MajorE1ELSR_0ELNSP_7ScaleInE1ELSS_1EEEEEENS4_6LayoutISC_NS5_IJNSA_ILi0EEESW_SW_EEEEENS5_IJNS4_10UnderscoreESZ_SZ_EEEEENS4_13SM90_TMA_LOADENS4_14ComposedLayoutINS4_7SwizzleILi3ELi4ELi3EEENS4_18smem_ptr_flag_bitsILi16EEENSV_INS5_IJSF_NSA_ILi8EEEEEENS5_IJSB_SF_EEEEEEEvNS4_8identityES12_NS13_INS14_ILi2ELi4ELi3EEES17_NSV_INS5_IJS18_SH_EEENS5_IJSH_SB_EEEEEEEvS1D_EENS_8epilogue10collective6detail29Sm90TmaWarpSpecializedAdapterINS1L_15DefaultEpilogueISJ_SL_SL_NS1K_6thread17LinearCombinationISJ_Li1EffLNS1P_9ScaleType4KindE0ELNS_15FloatRoundStyleE2ESJ_EENS1_15EpilogueDefaultEEEEEvvEEEEvNT_6ParamsE:
        .type           _ZN7cutlass13device_kernelINS_4gemm6kernel13GemmUniversalIN4cute5tupleIJiiiiEEENS1_10collective13CollectiveMmaINS1_34MainloopSm90TmaGmmaWarpSpecializedILi18ENS5_IJNS4_1CILi1EEESB_SB_EEENS1_32KernelTmaWarpSpecializedPingpongEEENS5_IJNSA_ILi64EEENSA_ILi128EEENSA_ILi32EEEEEENS_10bfloat16_tENS5_IJSB_llEEESJ_NS5_IJlSB_lEEENS4_8TiledMMAINS4_8MMA_AtomIJNS4_4SM904GMMA28MMA_64x128x16_F32BF16BF16_SSILNSP_5MajorE1ELSR_0ELNSP_7ScaleInE1ELSS_1EEEEEENS4_6LayoutISC_NS5_IJNSA_ILi0EEESW_SW_EEEEENS5_IJNS4_10UnderscoreESZ_SZ_EEEEENS4_13SM90_TMA_LOADENS4_14ComposedLayoutINS4_7SwizzleILi3ELi4ELi3EEENS4_18smem_ptr_flag_bitsILi16EEENSV_INS5_IJSF_NSA_ILi8EEEEEENS5_IJSB_SF_EEEEEEEvNS4_8identityES12_NS13_INS14_ILi2ELi4ELi3EEES17_NSV_INS5_IJS18_SH_EEENS5_IJSH_SB_EEEEEEEvS1D_EENS_8epilogue10collective6detail29Sm90TmaWarpSpecializedAdapterINS1L_15DefaultEpilogueISJ_SL_SL_NS1K_6thread17LinearCombinationISJ_Li1EffLNS1P_9ScaleType4KindE0ELNS_15FloatRoundStyleE2ESJ_EENS1_15EpilogueDefaultEEEEEvvEEEEvNT_6ParamsE,@function
        .size           _ZN7cutlass13device_kernelINS_4gemm6kernel13GemmUniversalIN4cute5tupleIJiiiiEEENS1_10collective13CollectiveMmaINS1_34MainloopSm90TmaGmmaWarpSpecializedILi18ENS5_IJNS4_1CILi1EEESB_SB_EEENS1_32KernelTmaWarpSpecializedPingpongEEENS5_IJNSA_ILi64EEENSA_ILi128EEENSA_ILi32EEEEEENS_10bfloat16_tENS5_IJSB_llEEESJ_NS5_IJlSB_lEEENS4_8TiledMMAINS4_8MMA_AtomIJNS4_4SM904GMMA28MMA_64x128x16_F32BF16BF16_SSILNSP_5MajorE1ELSR_0ELNSP_7ScaleInE1ELSS_1EEEEEENS4_6LayoutISC_NS5_IJNSA_ILi0EEESW_SW_EEEEENS5_IJNS4_10UnderscoreESZ_SZ_EEEEENS4_13SM90_TMA_LOADENS4_14ComposedLayoutINS4_7SwizzleILi3ELi4ELi3EEENS4_18smem_ptr_flag_bitsILi16EEENSV_INS5_IJSF_NSA_ILi8EEEEEENS5_IJSB_SF_EEEEEEEvNS4_8identityES12_NS13_INS14_ILi2ELi4ELi3EEES17_NSV_INS5_IJS18_SH_EEENS5_IJSH_SB_EEEEEEEvS1D_EENS_8epilogue10collective6detail29Sm90TmaWarpSpecializedAdapterINS1L_15DefaultEpilogueISJ_SL_SL_NS1K_6thread17LinearCombinationISJ_Li1EffLNS1P_9ScaleType4KindE0ELNS_15FloatRoundStyleE2ESJ_EENS1_15EpilogueDefaultEEEEEvvEEEEvNT_6ParamsE,(.L_x_226 - _ZN7cutlass13device_kernelINS_4gemm6kernel13GemmUniversalIN4cute5tupleIJiiiiEEENS1_10collective13CollectiveMmaINS1_34MainloopSm90TmaGmmaWarpSpecializedILi18ENS5_IJNS4_1CILi1EEESB_SB_EEENS1_32KernelTmaWarpSpecializedPingpongEEENS5_IJNSA_ILi64EEENSA_ILi128EEENSA_ILi32EEEEEENS_10bfloat16_tENS5_IJSB_llEEESJ_NS5_IJlSB_lEEENS4_8TiledMMAINS4_8MMA_AtomIJNS4_4SM904GMMA28MMA_64x128x16_F32BF16BF16_SSILNSP_5MajorE1ELSR_0ELNSP_7ScaleInE1ELSS_1EEEEEENS4_6LayoutISC_NS5_IJNSA_ILi0EEESW_SW_EEEEENS5_IJNS4_10UnderscoreESZ_SZ_EEEEENS4_13SM90_TMA_LOADENS4_14ComposedLayoutINS4_7SwizzleILi3ELi4ELi3EEENS4_18smem_ptr_flag_bitsILi16EEENSV_INS5_IJSF_NSA_ILi8EEEEEENS5_IJSB_SF_EEEEEEEvNS4_8identityES12_NS13_INS14_ILi2ELi4ELi3EEES17_NSV_INS5_IJS18_SH_EEENS5_IJSH_SB_EEEEEEEvS1D_EENS_8epilogue10collective6detail29Sm90TmaWarpSpecializedAdapterINS1L_15DefaultEpilogueISJ_SL_SL_NS1K_6thread17LinearCombinationISJ_Li1EffLNS1P_9ScaleType4KindE0ELNS_15FloatRoundStyleE2ESJ_EENS1_15EpilogueDefaultEEEEEvvEEEEvNT_6ParamsE)
        .other          _ZN7cutlass13device_kernelINS_4gemm6kernel13GemmUniversalIN4cute5tupleIJiiiiEEENS1_10collective13CollectiveMmaINS1_34MainloopSm90TmaGmmaWarpSpecializedILi18ENS5_IJNS4_1CILi1EEESB_SB_EEENS1_32KernelTmaWarpSpecializedPingpongEEENS5_IJNSA_ILi64EEENSA_ILi128EEENSA_ILi32EEEEEENS_10bfloat16_tENS5_IJSB_llEEESJ_NS5_IJlSB_lEEENS4_8TiledMMAINS4_8MMA_AtomIJNS4_4SM904GMMA28MMA_64x128x16_F32BF16BF16_SSILNSP_5MajorE1ELSR_0ELNSP_7ScaleInE1ELSS_1EEEEEENS4_6LayoutISC_NS5_IJNSA_ILi0EEESW_SW_EEEEENS5_IJNS4_10UnderscoreESZ_SZ_EEEEENS4_13SM90_TMA_LOADENS4_14ComposedLayoutINS4_7SwizzleILi3ELi4ELi3EEENS4_18smem_ptr_flag_bitsILi16EEENSV_INS5_IJSF_NSA_ILi8EEEEEENS5_IJSB_SF_EEEEEEEvNS4_8identityES12_NS13_INS14_ILi2ELi4ELi3EEES17_NSV_INS5_IJS18_SH_EEENS5_IJSH_SB_EEEEEEEvS1D_EENS_8epilogue10collective6detail29Sm90TmaWarpSpecializedAdapterINS1L_15DefaultEpilogueISJ_SL_SL_NS1K_6thread17LinearCombinationISJ_Li1EffLNS1P_9ScaleType4KindE0ELNS_15FloatRoundStyleE2ESJ_EENS1_15EpilogueDefaultEEEEEvvEEEEvNT_6ParamsE,@"STO_CUDA_ENTRY STV_DEFAULT"
_ZN7cutlass13device_kernelINS_4gemm6kernel13GemmUniversalIN4cute5tupleIJiiiiEEENS1_10collective13CollectiveMmaINS1_34MainloopSm90TmaGmmaWarpSpecializedILi18ENS5_IJNS4_1CILi1EEESB_SB_EEENS1_32KernelTmaWarpSpecializedPingpongEEENS5_IJNSA_ILi64EEENSA_ILi128EEENSA_ILi32EEEEEENS_10bfloat16_tENS5_IJSB_llEEESJ_NS5_IJlSB_lEEENS4_8TiledMMAINS4_8MMA_AtomIJNS4_4SM904GMMA28MMA_64x128x16_F32BF16BF16_SSILNSP_5MajorE1ELSR_0ELNSP_7ScaleInE1ELSS_1EEEEEENS4_6LayoutISC_NS5_IJNSA_ILi0EEESW_SW_EEEEENS5_IJNS4_10UnderscoreESZ_SZ_EEEEENS4_13SM90_TMA_LOADENS4_14ComposedLayoutINS4_7SwizzleILi3ELi4ELi3EEENS4_18smem_ptr_flag_bitsILi16EEENSV_INS5_IJSF_NSA_ILi8EEEEEENS5_IJSB_SF_EEEEEEEvNS4_8identityES12_NS13_INS14_ILi2ELi4ELi3EEES17_NSV_INS5_IJS18_SH_EEENS5_IJSH_SB_EEEEEEEvS1D_EENS_8epilogue10collective6detail29Sm90TmaWarpSpecializedAdapterINS1L_15DefaultEpilogueISJ_SL_SL_NS1K_6thread17LinearCombinationISJ_Li1EffLNS1P_9ScaleType4KindE0ELNS_15FloatRoundStyleE2ESJ_EENS1_15EpilogueDefaultEEEEEvvEEEEvNT_6ParamsE:
[----:B------:R-:W0:Y:S02]  /*0000*/  LDC R1, c[0x0][0x28] ;  /* 0x00000a00ff017b82 */ /* 0x000e240000000800 */
[----:B0-----:R-:W-:Y:S01]  /*0010*/  VIADD R1, R1, 0xfffffff8 ;  /* 0xfffffff801017836 */ /* 0x001fe20000000000 */
[----:B------:R-:W0:Y:S01]  /*0020*/  S2R R4, SR_TID.X ;  /* 0x0000000000047919 */ /* 0x000e220000002100 */
[----:B------:R-:W-:Y:S01]  /*0030*/  ELECT P0, URZ, PT ;  /* 0x00000000003f782f */ /* 0x000fe20003800000 */
[----:B------:R-:W-:Y:S01]  /*0040*/  BSSY B0, `(.L_x_0) ;  /* 0x000000f000007945 */ /* 0x000fe20003800000 */
[--C-:B0-----:R-:W-:Y:S02]  /*0050*/  SHF.R.U32.HI R0, RZ, 0x5, R4.reuse ;  /* 0x00000005ff007819 */ /* 0x101fe40000011604 */
[----:B------:R-:W-:-:S03]  /*0060*/  SHF.R.U32.HI R5, RZ, 0x7, R4 ;  /* 0x00000007ff057819 */ /* 0x000fc60000011604 */
[----:B------:R-:W0:Y:S04]  /*0070*/  SHFL.IDX PT, R2, R0, RZ, 0x1f ;  /* 0x00001fff00027589 */ /* 0x000e2800000e0000 */
[----:B------:R1:W2:Y:S01]  /*0080*/  SHFL.IDX PT, R8, R5, RZ, 0x1f ;  /* 0x00001fff05087589 */ /* 0x0002a200000e0000 */
[----:B0-----:R-:W-:-:S13]  /*0090*/  ISETP.NE.OR P0, PT, R2, RZ, !P0 ;  /* 0x000000ff0200720c */ /* 0x001fda0004705670 */
[----:B-12---:R-:W-:Y:S05]  /*00a0*/  @P0 BRA `(.L_x_1) ;  /* 0x0000000000200947 */ /* 0x006fea0003800000 */
[----:B------:R-:W-:Y:S02]  /*00b0*/  ULDC.64 UR4, c[0x0][0x198] ;  /* 0x0000660000047ab9 */ /* 0x000fe40000000a00 */
[----:B------:R-:W-:Y:S02]  /*00c0*/  UIADD3 UR6, UP0, UR4, 0xf0, URZ ;  /* 0x000000f004067890 */ /* 0x000fe4000ff1e03f */
[----:B------:R-:W-:Y:S02]  /*00d0*/  UIADD3 UR4, UP1, UR4, 0x1f0, URZ ;  /* 0x000001f004047890 */ /* 0x000fe4000ff3e03f */
[----:B------:R-:W-:Y:S02]  /*00e0*/  UIADD3.X UR7, URZ, UR5, URZ, UP0, !UPT ;  /* 0x000000053f077290 */ /* 0x000fe400087fe43f */
[----:B------:R-:W-:-:S07]  /*00f0*/  UIADD3.X UR5, URZ, UR5, URZ, UP1, !UPT ;  /* 0x000000053f057290 */ /* 0x000fce0008ffe43f */
[----:B------:R0:W-:Y:S02]  /*0100*/  UTMACCTL.PF [UR6] ;  /* 0x00000000060079b9 */ /* 0x0001e40008040000 */
[----:B------:R0:W-:Y:S02]  /*0110*/  UTMACCTL.PF [UR4] ;  /* 0x00000000040079b9 */ /* 0x0001e40008040000 */
[----:B0-----:R-:W-:Y:S01]  /*0120*/  NOP ;  /* 0x0000000000007918 */ /* 0x001fe20000000000 */
.L_x_1:
[----:B------:R-:W-:Y:S05]  /*0130*/  BSYNC B0 ;  /* 0x0000000000007941 */ /* 0x000fea0003800000 */
.L_x_0:
[----:B------:R-:W0:Y:S02]  /*0140*/  SHFL.IDX PT, R3, R0, RZ, 0x1f ;  /* 0x00001fff00037589 */ /* 0x000e2400000e0000 */
[----:B0-----:R-:W-:-:S13]  /*0150*/  ISETP.NE.AND P0, PT, R3, RZ, PT ;  /* 0x000000ff0300720c */ /* 0x001fda0003f05270 */
[----:B------:R-:W-:Y:S05]  /*0160*/  @P0 BRA `(.L_x_2) ;  /* 0x0000000000d40947 */ /* 0x000fea0003800000 */
[----:B------:R-:W-:Y:S01]  /*0170*/  ELECT P0, URZ, PT ;  /* 0x00000000003f782f */ /* 0x000fe20003800000 */
[----:B------:R-:W-:-:S12]  /*0180*/  BSSY B0, `(.L_x_2) ;  /* 0x0000033000007945 */ /* 0x000fd80003800000 */
[----:B------:R-:W-:Y:S05]  /*0190*/  @!P0 BRA `(.L_x_3) ;  /* 0x0000000000c48947 */ /* 0x000fea0003800000 */
[----:B------:R-:W0:Y:S01]  /*01a0*/  S2UR UR8, SR_CgaCtaId ;  /* 0x00000000000879c3 */ /* 0x000e220000008800 */
[----:B------:R-:W-:Y:S01]  /*01b0*/  UMOV UR4, 0x400 ;  /* 0x0000040000047882 */ /* 0x000fe20000000000 */
[----:B------:R-:W-:Y:S01]  /*01c0*/  UMOV UR5, 0x1 ;  /* 0x0000000100057882 */ /* 0x000fe20000000000 */
[----:B------:R-:W-:Y:S02]  /*01d0*/  UMOV UR6, 0x80 ;  /* 0x0000008000067882 */ /* 0x000fe40000000000 */
[----:B------:R-:W-:-:S04]  /*01e0*/  UIADD3 UR6, -UR6, 0x100000, URZ ;  /* 0x0010000006067890 */ /* 0x000fc8000fffe13f */
[----:B------:R-:W-:Y:S02]  /*01f0*/  USHF.L.U32 UR7, UR6, 0xb, URZ ;  /* 0x0000000b06077899 */ /* 0x000fe4000800063f */
[----:B------:R-:W-:Y:S02]  /*0200*/  USHF.L.U32 UR6, UR6, 0x1, URZ ;  /* 0x0000000106067899 */ /* 0x000fe4000800063f */
[----:B0-----:R-:W-:Y:S02]  /*0210*/  ULEA UR8, UR8, UR4, 0x18 ;  /* 0x0000000408087291 */ /* 0x001fe4000f8ec03f */
[----:B------:R-:W-:-:S04]  /*0220*/  UIADD3 UR4, -UR5, 0x100000, URZ ;  /* 0x0010000005047890 */ /* 0x000fc8000fffe13f */
[----:B------:R-:W-:Y:S02]  /*0230*/  USHF.L.U32 UR5, UR4, 0xb, URZ ;  /* 0x0000000b04057899 */ /* 0x000fe4000800063f */
[----:B------:R-:W-:Y:S01]  /*0240*/  USHF.L.U32 UR4, UR4, 0x1, URZ ;  /* 0x0000000104047899 */ /* 0x000fe2000800063f */
[----:B------:R-:W0:Y:S11]  /*0250*/  FENCE.VIEW.ASYNC.S ;  /* 0x00000000000073c6 */ /* 0x000e360000000000 */
[----:B0-----:R0:W1:Y:S01]  /*0260*/  SYNCS.EXCH.64 URZ, [UR8], UR4 ;  /* 0x00000004083f75b2 */ /* 0x0010620008000100 */
[----:B------:R0:W2:Y:S01]  /*0270*/  SYNCS.EXCH.64 URZ, [UR8+0x90], UR6 ;  /* 0x00009006083f75b2 */ /* 0x0000a20008000100 */
[----:B------:R0:W3:Y:S01]  /*0280*/  SYNCS.EXCH.64 URZ, [UR8+0x8], UR4 ;  /* 0x00000804083f75b2 */ /* 0x0000e20008000100 */
[----:B------:R0:W4:Y:S01]  /*0290*/  SYNCS.EXCH.64 URZ, [UR8+0x98], UR6 ;  /* 0x00009806083f75b2 */ /* 0x0001220008000100 */
[----:B------:R0:W0:Y:S01]  /*02a0*/  SYNCS.EXCH.64 URZ, [UR8+0x10], UR4 ;  /* 0x00001004083f75b2 */ /* 0x0000220008000100 */
        /* <DEDUP_REMOVED lines=31> */
[----:B-1234-:R-:W-:Y:S01]  /*04a0*/  NOP ;  /* 0x0000000000007918 */ /* 0x01efe20000000000 */
.L_x_3:
[----:B0-----:R-:W-:Y:S05]  /*04b0*/  BSYNC B0 ;  /* 0x0000000000007941 */ /* 0x001fea0003800000 */
.L_x_2:
[----:B------:R-:W0:Y:S01]  /*04c0*/  SHFL.IDX PT, R6, R0, RZ, 0x1f ;  /* 0x00001fff00067589 */ /* 0x000e2200000e0000 */
[----:B------:R-:W-:Y:S01]  /*04d0*/  ELECT P0, URZ, PT ;  /* 0x00000000003f782f */ /* 0x000fe20003800000 */
[----:B------:R-:W-:Y:S01]  /*04e0*/  NOP ;  /* 0x0000000000007918 */ /* 0x000fe20000000000 */
[----:B------:R-:W-:Y:S01]  /*04f0*/  ELECT P1, URZ, PT ;  /* 0x00000000003f782f */ /* 0x000fe20003820000 */
[----:B------:R-:W1:Y:S01]  /*0500*/  SHFL.IDX PT, R3, R0, RZ, 0x1f ;  /* 0x00001fff00037589 */ /* 0x000e6200000e0000 */
[----:B------:R-:W-:Y:S01]  /*0510*/  UMOV UR4, 0x20 ;  /* 0x0000002000047882 */ /* 0x000fe20000000000 */
[----:B------:R-:W-:Y:S01]  /*0520*/  UMOV UR11, 0x80 ;  /* 0x00000080000b7882 */ /* 0x000fe20000000000 */
[----:B------:R-:W-:Y:S01]  /*0530*/  NOP ;  /* 0x0000000000007918 */ /* 0x000fe20000000000 */
[C---:B------:R-:W-:Y:S01]  /*0540*/  VIADD R33, R8.reuse, 0xffffffff ;  /* 0xffffffff08217836 */ /* 0x040fe20000000000 */
[----:B------:R-:W2:Y:S01]  /*0550*/  SHFL.IDX PT, R5, R5, RZ, 0x1f ;  /* 0x00001fff05057589 */ /* 0x000ea200000e0000 */
[----:B------:R-:W-:Y:S01]  /*0560*/  ULDC.64 UR36, c[0x0][0x208] ;  /* 0x0000820000247ab9 */ /* 0x000fe20000000a00 */
[----:B------:R-:W-:-:S02]  /*0570*/  ISETP.NE.AND P2, PT, R8, RZ, PT ;  /* 0x000000ff0800720c */ /* 0x000fc40003f45270 */
[----:B------:R-:W-:Y:S02]  /*0580*/  ISETP.GE.U32.AND P3, PT, R33, 0x2, PT ;  /* 0x000000022100780c */ /* 0x000fe40003f66070 */
[----:B0-----:R-:W-:Y:S02]  /*0590*/  ISETP.NE.OR P0, PT, R6, RZ, !P0 ;  /* 0x000000ff0600720c */ /* 0x001fe40004705670 */
[----:B-1----:R-:W-:Y:S02]  /*05a0*/  ISETP.NE.OR P1, PT, R3, RZ, !P1 ;  /* 0x000000ff0300720c */ /* 0x002fe40004f25670 */
[----:B------:R-:W-:-:S04]  /*05b0*/  SHF.R.S32.HI R3, RZ, 0x1f, R2 ;  /* 0x0000001fff037819 */ /* 0x000fc80000011402 */
[----:B------:R-:W-:-:S05]  /*05c0*/  LEA.HI R3, R3, R2, RZ, 0x2 ;  /* 0x0000000203037211 */ /* 0x000fca00078f10ff */
[----:B------:R-:W-:Y:S01]  /*05d0*/  VOTEU.ALL UP0, P0 ;  /* 0x00000000003f7886 */ /* 0x000fe20000000000 */
[----:B------:R-:W-:Y:S01]  /*05e0*/  LOP3.LUT R3, R3, 0xfffffffc, RZ, 0xc0, !PT ;  /* 0xfffffffc03037812 */ /* 0x000fe200078ec0ff */
[----:B------:R-:W-:-:S03]  /*05f0*/  VOTEU.ALL UP1, P1 ;  /* 0x00000000003f7886 */ /* 0x000fc60000820000 */
[----:B------:R-:W0:Y:S01]  /*0600*/  @!UP0 S2UR UR7, SR_CgaCtaId ;  /* 0x00000000000789c3 */ /* 0x000e220000008800 */
[----:B------:R-:W-:Y:S01]  /*0610*/  @!UP0 UMOV UR6, 0x400 ;  /* 0x0000040000068882 */ /* 0x000fe20000000000 */
[----:B------:R-:W-:-:S04]  /*0620*/  @!UP0 UIADD3 UR4, -UR4, 0x100000, URZ ;  /* 0x0010000004048890 */ /* 0x000fc8000fffe13f */
[----:B------:R-:W-:Y:S02]  /*0630*/  @!UP0 USHF.L.U32 UR5, UR4, 0xb, URZ ;  /* 0x0000000b04058899 */ /* 0x000fe4000800063f */
[----:B------:R-:W-:Y:S01]  /*0640*/  @!UP0 USHF.L.U32 UR4, UR4, 0x1, URZ ;  /* 0x0000000104048899 */ /* 0x000fe2000800063f */
[----:B------:R-:W-:Y:S01]  /*0650*/  IMAD.IADD R0, R2, 0x1, -R3 ;  /* 0x0000000102007824 */ /* 0x000fe200078e0a03 */
[----:B------:R-:W-:Y:S01]  /*0660*/  @!UP1 UMOV UR9, 0x400 ;  /* 0x0000040000099882 */ /* 0x000fe20000000000 */
[----:B------:R-:W-:Y:S01]  /*0670*/  VOTEU.ALL UP2, P1 ;  /* 0x00000000003f7886 */ /* 0x000fe20000840000 */
[----:B------:R-:W-:Y:S01]  /*0680*/  VOTEU.ALL UP3, P1 ;  /* 0x00000000003f7886 */ /* 0x000fe20000860000 */
[----:B------:R-:W-:Y:S01]  /*0690*/  VOTEU.ALL UP4, P1 ;  /* 0x00000000003f7886 */ /* 0x000fe20000880000 */
[----:B------:R-:W1:Y:S01]  /*06a0*/  @!UP1 S2UR UR10, SR_CgaCtaId ;  /* 0x00000000000a99c3 */ /* 0x000e620000008800 */
[----:B------:R-:W-:Y:S01]  /*06b0*/  VOTEU.ALL UP5, P1 ;  /* 0x00000000003f7886 */ /* 0x000fe200008a0000 */
[----:B------:R-:W-:-:S04]  /*06c0*/  SHF.R.S32.HI R3, RZ, 0x1f, R4 ;  /* 0x0000001fff037819 */ /* 0x000fc80000011404 */
[----:B------:R-:W-:-:S04]  /*06d0*/  LEA.HI R3, R3, R4, RZ, 0x7 ;  /* 0x0000000403037211 */ /* 0x000fc800078f38ff */
[----:B------:R-:W-:-:S05]  /*06e0*/  LOP3.LUT R3, R3, 0xffffff80, RZ, 0xc0, !PT ;  /* 0xffffff8003037812 */ /* 0x000fca00078ec0ff */
[----:B------:R-:W-:Y:S01]  /*06f0*/  IMAD.IADD R3, R4, 0x1, -R3 ;  /* 0x0000000104037824 */ /* 0x000fe200078e0a03 */
[----:B0-----:R-:W-:Y:S02]  /*0700*/  @!UP0 ULEA UR8, UR7, UR6, 0x18 ;  /* 0x0000000607088291 */ /* 0x001fe4000f8ec03f */
[----:B------:R-:W-:-:S04]  /*0710*/  @!UP1 UIADD3 UR6, -UR11, 0x100000, URZ ;  /* 0x001000000b069890 */ /* 0x000fc8000fffe13f */
[----:B------:R-:W-:Y:S02]  /*0720*/  @!UP1 USHF.L.U32 UR7, UR6, 0xb, URZ ;  /* 0x0000000b06079899 */ /* 0x000fe4000800063f */
[----:B------:R-:W-:Y:S01]  /*0730*/  @!UP1 USHF.L.U32 UR6, UR6, 0x1, URZ ;  /* 0x0000000106069899 */ /* 0x000fe2000800063f */
[----:B------:R-:W-:Y:S01]  /*0740*/  VOTEU.ALL UP0, P0 ;  /* 0x00000000003f7886 */ /* 0x000fe20000000000 */
[----:B-1----:R-:W-:Y:S01]  /*0750*/  @!UP1 ULEA UR9, UR10, UR9, 0x18 ;  /* 0x000000090a099291 */ /* 0x002fe2000f8ec03f */
[----:B------:R-:W-:Y:S02]  /*0760*/  VOTEU.ALL UP1, P0 ;  /* 0x00000000003f7886 */ /* 0x000fe40000020000 */
[----:B------:R-:W-:Y:S01]  /*0770*/  ULDC.64 UR10, c[0x0][0x598] ;  /* 0x00016600000a7ab9 */ /* 0x000fe20000000a00 */
[----:B------:R-:W-:Y:S01]  /*0780*/  ISETP.NE.AND P0, PT, R0, 0x3, PT ;  /* 0x000000030000780c */ /* 0x000fe20003f05270 */
[----:B------:R-:W0:Y:S02]  /*0790*/  FENCE.VIEW.ASYNC.S ;  /* 0x00000000000073c6 */ /* 0x000e240000000000 */
[----:B0-----:R0:W1:Y:S01]  /*07a0*/  @!UP0 SYNCS.EXCH.64 URZ, [UR8+0x150], UR4 ;  /* 0x00015004083f85b2 */ /* 0x0010620008000100 */
[----:B------:R-:W-:-:S02]  /*07b0*/  ISETP.NE.U32.AND P1, PT, RZ, UR10, PT ;  /* 0x0000000aff007c0c */ /* 0x000fc4000bf25070 */
[----:B------:R-:W-:Y:S02]  /*07c0*/  ISETP.EQ.OR P0, PT, R0, RZ, !P0 ;  /* 0x000000ff0000720c */ /* 0x000fe40004702670 */
[----:B------:R-:W-:Y:S02]  /*07d0*/  ISETP.NE.AND.EX P1, PT, RZ, UR11, PT, P1 ;  /* 0x0000000bff007c0c */ /* 0x000fe4000bf25310 */
[----:B------:R-:W-:-:S04]  /*07e0*/  ISETP.EQ.AND P0, PT, R8, RZ, P0 ;  /* 0x000000ff0800720c */ /* 0x000fc80000702270 */
[----:B------:R-:W-:-:S04]  /*07f0*/  SEL R16, RZ, 0x1, !P0 ;  /* 0x00000001ff107807 */ /* 0x000fc80004000000 */
[----:B------:R-:W-:Y:S01]  /*0800*/  SEL R16, R16, 0x2, P3 ;  /* 0x0000000210107807 */ /* 0x000fe20001800000 */
[----:B------:R0:W1:Y:S01]  /*0810*/  @!UP1 SYNCS.EXCH.64 URZ, [UR8+0x158], UR4 ;  /* 0x00015804083f95b2 */ /* 0x0000620008000100 */
[----:B------:R-:W-:Y:S01]  /*0820*/  NOP ;  /* 0x0000000000007918 */ /* 0x000fe20000000000 */
[----:B------:R0:W1:Y:S01]  /*0830*/  @!UP2 SYNCS.EXCH.64 URZ, [UR9+0x130], UR6 ;  /* 0x00013006093fa5b2 */ /* 0x0000620008000100 */
[----:B------:R0:W1:Y:S01]  /*0840*/  @!UP3 SYNCS.EXCH.64 URZ, [UR9+0x138], UR6 ;  /* 0x00013806093fb5b2 */ /* 0x0000620008000100 */
[----:B------:R0:W1:Y:S01]  /*0850*/  @!UP4 SYNCS.EXCH.64 URZ, [UR9+0x140], UR6 ;  /* 0x00014006093fc5b2 */ /* 0x0000620008000100 */
[----:B------:R0:W1:Y:S01]  /*0860*/  @!UP5 SYNCS.EXCH.64 URZ, [UR9+0x148], UR6 ;  /* 0x00014806093fd5b2 */ /* 0x0000620008000100 */
[----:B------:R-:W-:Y:S01]  /*0870*/  NOP ;  /* 0x0000000000007918 */ /* 0x000fe20000000000 */
[----:B-1----:R-:W-:Y:S06]  /*0880*/  BAR.SYNC.DEFER_BLOCKING 0x0 ;  /* 0x0000000000007b1d */ /* 0x002fec0000010000 */
[----:B0-2---:R-:W-:Y:S05]  /*0890*/  @!P1 BRA `(.L_x_4) ;  /* 0x00000000001c9947 */ /* 0x005fea0003800000 */
[----:B------:R-:W0:Y:S02]  /*08a0*/  LDC.64 R6, c[0x0][0x598] ;  /* 0x00016600ff067b82 */ /* 0x000e240000000a00 */
[----:B0-----:R-:W2:Y:S02]  /*08b0*/  LDG.E.64 R6, desc[UR36][R6.64] ;  /* 0x0000002406067981 */ /* 0x001ea4000c1e1b00 */
[----:B--2---:R-:W-:-:S04]  /*08c0*/  ISETP.NE.U32.AND P0, PT, R6, RZ, PT ;  /* 0x000000ff0600720c */ /* 0x004fc80003f05070 */
[----:B------:R-:W-:-:S13]  /*08d0*/  ISETP.NE.AND.EX P0, PT, R7, RZ, PT, P0 ;  /* 0x000000ff0700720c */ /* 0x000fda0003f05300 */
[----:B------:R-:W-:Y:S05]  /*08e0*/  @!P0 BRA `(.L_x_4) ;  /* 0x0000000000088947 */ /* 0x000fea0003800000 */
[----:B------:R1:W5:Y:S01]  /*08f0*/  LD.E R88, desc[UR36][R6.64] ;  /* 0x0000002406587980 */ /* 0x000362000c101900 */
[----:B------:R-:W-:Y:S05]  /*0900*/  BRA `(.L_x_5) ;  /* 0x0000000000247947 */ /* 0x000fea0003800000 */
.L_x_4:
[----:B------:R-:W-:Y:S02]  /*0910*/  ULDC.64 UR4, c[0x0][0x588] ;  /* 0x0001620000047ab9 */ /* 0x000fe40000000a00 */
[----:B------:R-:W-:-:S04]  /*0920*/  ISETP.NE.U32.AND P0, PT, RZ, UR4, PT ;  /* 0x00000004ff007c0c */ /* 0x000fc8000bf05070 */
[----:B------:R-:W-:-:S13]  /*0930*/  ISETP.NE.AND.EX P0, PT, RZ, UR5, PT, P0 ;  /* 0x00000005ff007c0c */ /* 0x000fda000bf05300 */
[----:B------:R-:W-:Y:S05]  /*0940*/  @!P0 BRA `(.L_x_6) ;  /* 0x00000000000c8947 */ /* 0x000fea0003800000 */
[----:B------:R-:W0:Y:S02]  /*0950*/  LDC.64 R88, c[0x0][0x588] ;  /* 0x00016200ff587b82 */ /* 0x000e240000000a00 */
[----:B0-----:R0:W5:Y:S01]  /*0960*/  LDG.E R88, desc[UR36][R88.64] ;  /* 0x0000002458587981 */ /* 0x001162000c1e1900 */
[----:B------:R-:W-:Y:S05]  /*0970*/  BRA `(.L_x_5) ;  /* 0x0000000000087947 */ /* 0x000fea0003800000 */
.L_x_6:
[----:B------:R-:W-:Y:S02]  /*0980*/  ULDC UR4, c[0x0][0x580] ;  /* 0x0001600000047ab9 */ /* 0x000fe40000000800 */
[----:B------:R-:W-:-:S07]  /*0990*/  IMAD.U32 R88, RZ, RZ, UR4 ;  /* 0x00000004ff587e24 */ /* 0x000fce000f8e00ff */
.L_x_5:
[----:B------:R-:W-:Y:S02]  /*09a0*/  ULDC.64 UR4, c[0x0][0x5a0] ;  /* 0x0001680000047ab9 */ /* 0x000fe40000000a00 */
[----:B------:R-:W-:-:S04]  /*09b0*/  ISETP.NE.U32.AND P0, PT, RZ, UR4, PT ;  /* 0x00000004ff007c0c */ /* 0x000fc8000bf05070 */
[----:B------:R-:W-:-:S13]  /*09c0*/  ISETP.NE.AND.EX P0, PT, RZ, UR5, PT, P0 ;  /* 0x00000005ff007c0c */ /* 0x000fda000bf05300 */
[----:B------:R-:W-:Y:S05]  /*09d0*/  @!P0 BRA `(.L_x_7) ;  /* 0x00000000001c8947 */ /* 0x000fea0003800000 */
[----:B-1----:R-:W1:Y:S02]  /*09e0*/  LDC.64 R6, c[0x0][0x5a0] ;  /* 0x00016800ff067b82 */ /* 0x002e640000000a00 */
[----:B-1----:R-:W2:Y:S02]  /*09f0*/  LDG.E.64 R6, desc[UR36][R6.64] ;  /* 0x0000002406067981 */ /* 0x002ea4000c1e1b00 */
[----:B--2---:R-:W-:-:S04]  /*0a00*/  ISETP.NE.U32.AND P0, PT, R6, RZ, PT ;  /* 0x000000ff0600720c */ /* 0x004fc80003f05070 */
[----:B------:R-:W-:-:S13]  /*0a10*/  ISETP.NE.AND.EX P0, PT, R7, RZ, PT, P0 ;  /* 0x000000ff0700720c */ /* 0x000fda0003f05300 */
[----:B------:R-:W-:Y:S05]  /*0a20*/  @!P0 BRA `(.L_x_7) ;  /* 0x0000000000088947 */ /* 0x000fea0003800000 */
[----:B0-----:R2:W5:Y:S01]  /*0a30*/  LD.E R89, desc[UR36][R6.64] ;  /* 0x0000002406597980 */ /* 0x001562000c101900 */
[----:B------:R-:W-:Y:S05]  /*0a40*/  BRA `(.L_x_8) ;  /* 0x0000000000247947 */ /* 0x000fea0003800000 */
.L_x_7:
[----:B------:R-:W-:Y:S02]  /*0a50*/  ULDC.64 UR4, c[0x0][0x590] ;  /* 0x0001640000047ab9 */ /* 0x000fe40000000a00 */
[----:B------:R-:W-:-:S04]  /*0a60*/  ISETP.NE.U32.AND P0, PT, RZ, UR4, PT ;  /* 0x00000004ff007c0c */ /* 0x000fc8000bf05070 */
[----:B------:R-:W-:-:S13]  /*0a70*/  ISETP.NE.AND.EX P0, PT, RZ, UR5, PT, P0 ;  /* 0x00000005ff007c0c */ /* 0x000fda000bf05300 */
[----:B------:R-:W-:Y:S05]  /*0a80*/  @!P0 BRA `(.L_x_9) ;  /* 0x00000000000c8947 */ /* 0x000fea0003800000 */
[----:B-1----:R-:W0:Y:S02]  /*0a90*/  LDC.64 R6, c[0x0][0x590] ;  /* 0x00016400ff067b82 */ /* 0x002e240000000a00 */
[----:B0-----:R0:W5:Y:S01]  /*0aa0*/  LDG.E R89, desc[UR36][R6.64] ;  /* 0x0000002406597981 */ /* 0x001162000c1e1900 */
[----:B------:R-:W-:Y:S05]  /*0ab0*/  BRA `(.L_x_8) ;  /* 0x0000000000087947 */ /* 0x000fea0003800000 */
.L_x_9:
[----:B------:R-:W-:Y:S02]  /*0ac0*/  ULDC UR4, c[0x0][0x584] ;  /* 0x0001610000047ab9 */ /* 0x000fe40000000800 */
[----:B0-----:R-:W-:-:S07]  /*0ad0*/  IMAD.U32 R89, RZ, RZ, UR4 ;  /* 0x00000004ff597e24 */ /* 0x001fce000f8e00ff */
.L_x_8:
[----:B------:R-:W3:Y:S01]  /*0ae0*/  LDC R2, c[0x0][0x65c] ;  /* 0x00019700ff027b82 */ /* 0x000ee20000000800 */
[----:B------:R-:W4:Y:S01]  /*0af0*/  S2R R14, SR_CTAID.Y ;  /* 0x00000000000e7919 */ /* 0x000f220000002600 */
[----:B------:R-:W-:Y:S01]  /*0b00*/  ULDC UR6, c[0x0][0x28c] ;  /* 0x0000a30000067ab9 */ /* 0x000fe20000000800 */
[----:B------:R-:W-:Y:S01]  /*0b10*/  ISETP.NE.AND P0, PT, R8, 0x2, PT ;  /* 0x000000020800780c */ /* 0x000fe20003f05270 */
[----:B------:R-:W-:Y:S01]  /*0b20*/  UIADD3 UR6, UR6, 0x1f, URZ ;  /* 0x0000001f06067890 */ /* 0x000fe2000fffe03f */
[----:B012---:R-:W0:Y:S01]  /*0b30*/  S2R R6, SR_CTAID.X ;  /* 0x0000000000067919 */ /* 0x007e220000002500 */
[----:B------:R-:W-:Y:S01]  /*0b40*/  IMAD.MOV.U32 R7, RZ, RZ, RZ ;  /* 0x000000ffff077224 */ /* 0x000fe200078e00ff */
[----:B------:R-:W-:Y:S01]  /*0b50*/  UMOV UR38, URZ ;  /* 0x0000003f00267c82 */ /* 0x000fe20008000000 */
[----:B------:R-:W-:Y:S01]  /*0b60*/  USHF.R.S32.HI UR7, URZ, 0x1f, UR6 ;  /* 0x0000001f3f077899 */ /* 0x000fe20008011406 */
[----:B------:R-:W-:Y:S01]  /*0b70*/  UMOV UR39, URZ ;  /* 0x0000003f00277c82 */ /* 0x000fe20008000000 */
[----:B------:R-:W-:-:S02]  /*0b80*/  ULDC.64 UR8, c[0x0][0x650] ;  /* 0x0001940000087ab9 */ /* 0x000fc40000000a00 */
[----:B------:R-:W-:-:S04]  /*0b90*/  ULEA.HI UR7, UR7, UR6, URZ, 0x5 ;  /* 0x0000000607077291 */ /* 0x000fc8000f8f283f */
[----:B------:R-:W-:Y:S01]  /*0ba0*/  USHF.R.S32.HI UR40, URZ, 0x5, UR7 ;  /* 0x000000053f287899 */ /* 0x000fe20008011407 */
[----:B---3--:R-:W-:-:S13]  /*0bb0*/  ISETP.NE.AND P1, PT, R2, 0x1, PT ;  /* 0x000000010200780c */ /* 0x008fda0003f25270 */
[----:B------:R-:W0:Y:S01]  /*0bc0*/  @P1 LDC R19, c[0x0][0x10] ;  /* 0x00000400ff131b82 */ /* 0x000e220000000800 */
[----:B----4-:R-:W-:Y:S02]  /*0bd0*/  @P1 IMAD.MOV.U32 R8, RZ, RZ, R14 ;  /* 0x000000ffff081224 */ /* 0x010fe400078e000e */
[----:B------:R-:W-:Y:S02]  /*0be0*/  @P1 IMAD.MOV.U32 R9, RZ, RZ, RZ ;  /* 0x000000ffff091224 */ /* 0x000fe400078e00ff */
[----:B------:R-:W-:-:S03]  /*0bf0*/  @P1 IMAD.MOV.U32 R17, RZ, RZ, RZ ;  /* 0x000000ffff111224 */ /* 0x000fc600078e00ff */
[----:B------:R-:W1:Y:S01]  /*0c00*/  @!P1 LDC R11, c[0x0][0xc] ;  /* 0x00000300ff0b9b82 */ /* 0x000e620000000800 */
[----:B------:R-:W-:Y:S01]  /*0c10*/  ULDC UR4, c[0x0][0xc] ;  /* 0x0000030000047ab9 */ /* 0x000fe20000000800 */
[----:B------:R-:W-:Y:S02]  /*0c20*/  ULDC UR5, c[0x0][0x10] ;  /* 0x0000040000057ab9 */ /* 0x000fe40000000800 */
[----:B------:R-:W-:-:S04]  /*0c30*/  UIMAD.WIDE.U32 UR4, UR4, UR5, URZ ;  /* 0x00000005040472a5 */ /* 0x000fc8000f8e003f */
[----:B------:R-:W2:Y:S01]  /*0c40*/  LDC R2, c[0x0][0x14] ;  /* 0x00000500ff027b82 */ /* 0x000ea20000000800 */
[----:B0-----:R-:W-:-:S04]  /*0c50*/  @P1 IMAD.WIDE.U32 R18, R6, R19, R8 ;  /* 0x0000001306121225 */ /* 0x001fc800078e0008 */
[----:B------:R-:W-:Y:S02]  /*0c60*/  @P1 IMAD.IADD R17, R19, 0x1, R17 ;  /* 0x0000000113111824 */ /* 0x000fe400078e0211 */
[----:B-1----:R-:W-:-:S04]  /*0c70*/  @!P1 IMAD.WIDE.U32 R8, R11, R14, R6 ;  /* 0x0000000e0b089225 */ /* 0x002fc800078e0006 */
[----:B------:R-:W-:Y:S02]  /*0c80*/  @!P1 IMAD.MOV.U32 R18, RZ, RZ, R8 ;  /* 0x000000ffff129224 */ /* 0x000fe400078e0008 */
[----:B------:R-:W-:Y:S02]  /*0c90*/  @!P1 IMAD.MOV.U32 R17, RZ, RZ, R9 ;  /* 0x000000ffff119224 */ /* 0x000fe400078e0009 */
[----:B--2---:R-:W-:-:S04]  /*0ca0*/  IMAD.WIDE.U32 R12, R2, UR4, RZ ;  /* 0x00000004020c7c25 */ /* 0x004fc8000f8e00ff */
[----:B------:R-:W-:Y:S01]  /*0cb0*/  IMAD R23, R2, UR5, RZ ;  /* 0x0000000502177c24 */ /* 0x000fe2000f8e02ff */
[----:B------:R0:W-:Y:S03]  /*0cc0*/  STL.64 [R1], R12 ;  /* 0x0000000c01007387 */ /* 0x0001e60000100a00 */
[----:B------:R-:W-:Y:S01]  /*0cd0*/  IMAD.IADD R23, R13, 0x1, R23 ;  /* 0x000000010d177824 */ /* 0x000fe200078e0217 */
[----:B------:R-:W-:Y:S06]  /*0ce0*/  @P0 BRA `(.L_x_10) ;  /* 0x0000000000200947 */ /* 0x000fec0003800000 */
[----:B------:R-:W-:Y:S01]  /*0cf0*/  UISETP.GE.U32.AND UP0, UPT, UR40, 0x12, UPT ;  /* 0x000000122800788c */ /* 0x000fe2000bf06070 */
[----:B------:R-:W-:Y:S01]  /*0d00*/  IADD3 R18, P0, R18, R12, RZ ;  /* 0x0000000c12127210 */ /* 0x000fe20007f1e0ff */
[----:B------:R-:W-:Y:S01]  /*0d10*/  UIMAD.WIDE.U32 UR4, UR40, 0x38e38e39, URZ ;  /* 0x38e38e39280478a5 */ /* 0x000fe2000f8e003f */
[----:B------:R-:W-:-:S03]  /*0d20*/  UMOV UR39, URZ ;  /* 0x0000003f00277c82 */ /* 0x000fc60008000000 */
[----:B------:R-:W-:Y:S01]  /*0d30*/  USHF.R.U32.HI UR4, URZ, 0x2, UR5 ;  /* 0x000000023f047899 */ /* 0x000fe20008011605 */
[----:B------:R-:W-:-:S03]  /*0d40*/  IMAD.X R17, R23, 0x1, R17, P0 ;  /* 0x0000000117117824 */ /* 0x000fc600000e0611 */
[----:B------:R-:W-:Y:S02]  /*0d50*/  UIMAD UR38, UR4, -0x12, UR40 ;  /* 0xffffffee042678a4 */ /* 0x000fe4000f8e0228 */
[----:B------:R-:W-:-:S12]  /*0d60*/  @UP0 ULOP3.LUT UR39, UR4, 0x1, URZ, 0xc0, !UPT ;  /* 0x0000000104270892 */ /* 0x000fd8000f8ec03f */
.L_x_10:
[----:B------:R-:W-:Y:S01]  /*0d70*/  ISETP.GE.U32.AND P0, PT, R18, UR8, PT ;  /* 0x0000000812007c0c */ /* 0x000fe2000bf06070 */
[----:B------:R-:W-:Y:S01]  /*0d80*/  IMAD.MOV.U32 R19, RZ, RZ, -0x1 ;  /* 0xffffffffff137424 */ /* 0x000fe200078e00ff */
[----:B------:R-:W-:Y:S01]  /*0d90*/  PRMT R8, RZ, 0x7610, R8 ;  /* 0x00007610ff087816 */ /* 0x000fe20000000008 */
[----:B------:R-:W-:Y:S01]  /*0da0*/  IMAD.MOV.U32 R22, RZ, RZ, -0x1 ;  /* 0xffffffffff167424 */ /* 0x000fe200078e00ff */
[----:B------:R-:W-:Y:S01]  /*0db0*/  ISETP.GE.U32.AND.EX P0, PT, R17, UR9, PT, P0 ;  /* 0x0000000911007c0c */ /* 0x000fe2000bf06100 */
[----:B------:R-:W-:-:S12]  /*0dc0*/  IMAD.MOV.U32 R2, RZ, RZ, -0x1 ;  /* 0xffffffffff027424 */ /* 0x000fd800078e00ff */
[----:B------:R-:W-:Y:S05]  /*0dd0*/  @P0 BRA `(.L_x_11) ;  /* 0x00000004005c0947 */ /* 0x000fea0003800000 */
[----:B------:R-:W1:Y:S01]  /*0de0*/  LDC.64 R20, c[0x0][0x628] ;  /* 0x00018a00ff147b82 */ /* 0x000e620000000a00 */
[----:B------:R-:W-:Y:S02]  /*0df0*/  IMAD.MOV.U32 R8, RZ, RZ, R18 ;  /* 0x000000ffff087224 */ /* 0x000fe400078e0012 */
[----:B------:R-:W-:-:S05]  /*0e00*/  IMAD.MOV.U32 R9, RZ, RZ, R17 ;  /* 0x000000ffff097224 */ /* 0x000fca00078e0011 */
[----:B------:R-:W2:Y:S08]  /*0e10*/  LDC R2, c[0x0][0x630] ;  /* 0x00018c00ff027b82 */ /* 0x000eb00000000800 */
[----:B------:R-:W3:Y:S01]  /*0e20*/  LDC.64 R24, c[0x0][0x620] ;  /* 0x00018800ff187b82 */ /* 0x000ee20000000a00 */
[----:B-1----:R-:W-:-:S04]  /*0e30*/  ISETP.NE.U32.AND P0, PT, R20, RZ, PT ;  /* 0x000000ff1400720c */ /* 0x002fc80003f05070 */
[----:B------:R-:W-:-:S13]  /*0e40*/  ISETP.NE.AND.EX P0, PT, R21, RZ, PT, P0 ;  /* 0x000000ff1500720c */ /* 0x000fda0003f05300 */
[----:B--23--:R-:W-:Y:S05]  /*0e50*/  @!P0 BRA `(.L_x_12) ;  /* 0x0000000000288947 */ /* 0x00cfea0003800000 */
[----:B0-----:R-:W0:Y:S02]  /*0e60*/  LDC R13, c[0x0][0x634] ;  /* 0x00018d00ff0d7b82 */ /* 0x001e240000000800 */
[----:B0-----:R-:W-:-:S05]  /*0e70*/  IADD3 R13, P0, R18, R13, RZ ;  /* 0x0000000d120d7210 */ /* 0x001fca0007f1e0ff */
[----:B------:R-:W-:-:S04]  /*0e80*/  IMAD.X R15, RZ, RZ, R17, P0 ;  /* 0x000000ffff0f7224 */ /* 0x000fc800000e0611 */
[----:B------:R-:W-:-:S04]  /*0e90*/  IMAD.WIDE.U32 R8, R15, R20, RZ ;  /* 0x000000140f087225 */ /* 0x000fc800078e00ff */
[----:B------:R-:W-:-:S04]  /*0ea0*/  IMAD.WIDE.U32 R10, P0, R13, R21, R8 ;  /* 0x000000150d0a7225 */ /* 0x000fc80007800008 */
[----:B------:R-:W-:-:S04]  /*0eb0*/  IMAD.WIDE.U32 R8, R13, R20, RZ ;  /* 0x000000140d087225 */ /* 0x000fc800078e00ff */
[----:B------:R-:W-:Y:S01]  /*0ec0*/  IMAD.X R13, RZ, RZ, RZ, P0 ;  /* 0x000000ffff0d7224 */ /* 0x000fe200000e06ff */
[----:B------:R-:W-:Y:S01]  /*0ed0*/  IADD3 RZ, P0, R9, R10, RZ ;  /* 0x0000000a09ff7210 */ /* 0x000fe20007f1e0ff */
[----:B------:R-:W-:-:S04]  /*0ee0*/  IMAD.MOV.U32 R12, RZ, RZ, R11 ;  /* 0x000000ffff0c7224 */ /* 0x000fc800078e000b */
[----:B------:R-:W-:-:S08]  /*0ef0*/  IMAD.WIDE.U32.X R8, R15, R21, R12, P0 ;  /* 0x000000150f087225 */ /* 0x000fd000000e040c */
.L_x_12:
[-CC-:B------:R-:W-:Y:S01]  /*0f00*/  SHF.R.U64 R31, R8, R2.reuse, R9.reuse ;  /* 0x00000002081f7219 */ /* 0x180fe20000001209 */
[----:B0-----:R-:W0:Y:S01]  /*0f10*/  LDC R12, c[0x0][0x618] ;  /* 0x00018600ff0c7b82 */ /* 0x001e220000000800 */
[----:B------:R-:W-:Y:S01]  /*0f20*/  SHF.R.U32.HI R7, RZ, R2, R9 ;  /* 0x00000002ff077219 */ /* 0x000fe20000011609 */
[----:B------:R-:W-:Y:S01]  /*0f30*/  ULDC UR4, c[0x0][0x150] ;  /* 0x0000540000047ab9 */ /* 0x000fe20000000800 */
[----:B------:R-:W-:Y:S01]  /*0f40*/  IADD3 R11, P0, RZ, -R31, RZ ;  /* 0x8000001fff0b7210 */ /* 0x000fe20007f1e0ff */
[----:B------:R-:W-:Y:S01]  /*0f50*/  IMAD.MOV.U32 R19, RZ, RZ, R17 ;  /* 0x000000ffff137224 */ /* 0x000fe200078e0011 */
[----:B------:R-:W-:-:S03]  /*0f60*/  I2FP.F32.U32 R2, R6 ;  /* 0x0000000600027245 */ /* 0x000fc60000201000 */
[----:B------:R-:W1:Y:S01]  /*0f70*/  LDC.64 R26, c[0x0][0x640] ;  /* 0x00019000ff1a7b82 */ /* 0x000e620000000a00 */
[----:B------:R-:W-:Y:S02]  /*0f80*/  IMAD.X R13, RZ, RZ, ~R7, P0 ;  /* 0x000000ffff0d7224 */ /* 0x000fe400000e0e07 */
[----:B------:R-:W-:Y:S01]  /*0f90*/  FMUL R2, R2, UR4 ;  /* 0x0000000402027c20 */ /* 0x000fe20008400000 */
[----:B------:R-:W-:Y:S01]  /*0fa0*/  IMAD.WIDE.U32 R8, R11, R24, R18 ;  /* 0x000000180b087225 */ /* 0x000fe200078e0012 */
[----:B------:R-:W-:-:S03]  /*0fb0*/  ULDC UR4, c[0x0][0x154] ;  /* 0x0000550000047ab9 */ /* 0x000fc60000000800 */
[----:B------:R-:W-:Y:S01]  /*0fc0*/  IMAD R10, R13, R24, RZ ;  /* 0x000000180d0a7224 */ /* 0x000fe200078e02ff */
[----:B------:R-:W2:Y:S01]  /*0fd0*/  LDC R7, c[0x0][0x144] ;  /* 0x00005100ff077b82 */ /* 0x000ea20000000800 */
[----:B------:R-:W3:Y:S02]  /*0fe0*/  F2I.U32.TRUNC.NTZ R2, R2 ;  /* 0x0000000200027305 */ /* 0x000ee4000020f000 */
[----:B------:R-:W-:-:S04]  /*0ff0*/  IMAD R11, R11, R25, R10 ;  /* 0x000000190b0b7224 */ /* 0x000fc800078e020a */
[----:B------:R-:W-:Y:S01]  /*1000*/  IMAD.IADD R9, R9, 0x1, R11 ;  /* 0x0000000109097824 */ /* 0x000fe200078e020b */
[----:B------:R-:W4:Y:S01]  /*1010*/  LDC R22, c[0x0][0x608] ;  /* 0x00018200ff167b82 */ /* 0x000f220000000800 */
[----:B------:R-:W-:-:S03]  /*1020*/  IMAD.MOV.U32 R11, RZ, RZ, -0x1 ;  /* 0xffffffffff0b7424 */ /* 0x000fc600078e00ff */
[--C-:B0-----:R-:W-:Y:S02]  /*1030*/  SHF.R.U64 R20, R8, R12, R9.reuse ;  /* 0x0000000c08147219 */ /* 0x101fe40000001209 */
[----:B------:R-:W-:Y:S02]  /*1040*/  I2FP.F32.U32 R8, R14 ;  /* 0x0000000e00087245 */ /* 0x000fe40000201000 */
[----:B------:R-:W0:Y:S01]  /*1050*/  LDC R24, c[0x0][0x658] ;  /* 0x00019600ff187b82 */ /* 0x000e220000000800 */
[----:B-1----:R-:W-:Y:S01]  /*1060*/  ISETP.NE.U32.AND P0, PT, R26, RZ, PT ;  /* 0x000000ff1a00720c */ /* 0x002fe20003f05070 */
[----:B---3--:R-:W-:Y:S02]  /*1070*/  IMAD.MOV R10, RZ, RZ, -R2 ;  /* 0x000000ffff0a7224 */ /* 0x008fe400078e0a02 */
[----:B------:R-:W-:Y:S01]  /*1080*/  FMUL R8, R8, UR4 ;  /* 0x0000000408087c20 */ /* 0x000fe20008400000 */
[----:B------:R-:W-:Y:S02]  /*1090*/  SHF.R.U32.HI R9, RZ, R12, R9 ;  /* 0x0000000cff097219 */ /* 0x000fe40000011609 */
[----:B------:R-:W-:Y:S01]  /*10a0*/  ISETP.NE.AND.EX P0, PT, R27, RZ, PT, P0 ;  /* 0x000000ff1b00720c */ /* 0x000fe20003f05300 */
[----:B------:R1:W3:Y:S01]  /*10b0*/  F2I.U32.TRUNC.NTZ R15, R8 ;  /* 0x00000008000f7305 */ /* 0x0002e2000020f000 */
[----:B------:R-:W1:Y:S01]  /*10c0*/  LDC R19, c[0x0][0x148] ;  /* 0x00005200ff137b82 */ /* 0x000e620000000800 */
[----:B--2---:R-:W-:-:S07]  /*10d0*/  IMAD R2, R7, R10, R6 ;  /* 0x0000000a07027224 */ /* 0x004fce00078e0206 */
[----:B------:R-:W2:Y:S01]  /*10e0*/  LDC R25, c[0x0][0x600] ;  /* 0x00018000ff197b82 */ /* 0x000ea20000000800 */
[-CC-:B----4-:R-:W-:Y:S02]  /*10f0*/  SHF.R.U64 R32, R20, R22.reuse, R9.reuse ;  /* 0x0000001614207219 */ /* 0x190fe40000001209 */
[----:B------:R-:W-:Y:S01]  /*1100*/  SHF.R.U32.HI R7, RZ, R22, R9 ;  /* 0x00000016ff077219 */ /* 0x000fe20000011609 */
[----:B------:R-:W-:-:S04]  /*1110*/  IMAD.MOV.U32 R9, RZ, RZ, 0x1 ;  /* 0x00000001ff097424 */ /* 0x000fc800078e00ff */
[----:B------:R-:W4:Y:S01]  /*1120*/  LDC R28, c[0x0][0x648] ;  /* 0x00019200ff1c7b82 */ /* 0x000f220000000800 */
[-C--:B0-----:R-:W-:Y:S02]  /*1130*/  SHF.L.U32 R6, R11, R24.reuse, RZ ;  /* 0x000000180b067219 */ /* 0x081fe400000006ff */
[--C-:B------:R-:W-:Y:S02]  /*1140*/  SHF.R.U64 R22, R32, R24, R7.reuse ;  /* 0x0000001820167219 */ /* 0x100fe40000001207 */
[----:B------:R-:W-:Y:S02]  /*1150*/  LOP3.LUT R13, RZ, R6, RZ, 0x33, !PT ;  /* 0x00000006ff0d7212 */ /* 0x000fe400078e33ff */
[-C--:B------:R-:W-:Y:S01]  /*1160*/  SHF.R.U32.HI R7, RZ, R24.reuse, R7 ;  /* 0x00000018ff077219 */ /* 0x080fe20000011607 */
[----:B------:R-:W0:Y:S01]  /*1170*/  LDC R29, c[0x0][0x638] ;  /* 0x00018e00ff1d7b82 */ /* 0x000e220000000800 */
[----:B------:R-:W-:Y:S01]  /*1180*/  SHF.L.U32 R12, R9, R24, RZ ;  /* 0x00000018090c7219 */ /* 0x000fe200000006ff */
[----:B------:R-:W-:-:S06]  /*1190*/  IMAD.MOV.U32 R6, RZ, RZ, R22 ;  /* 0x000000ffff067224 */ /* 0x000fcc00078e0016 */
[----:B------:R-:W0:Y:S01]  /*11a0*/  LDC R30, c[0x0][0x610] ;  /* 0x00018400ff1e7b82 */ /* 0x000e220000000800 */
[----:B-1-3--:R-:W-:Y:S05]  /*11b0*/  @!P0 BRA `(.L_x_13) ;  /* 0x0000000000288947 */ /* 0x00afea0003800000 */
[----:B------:R-:W1:Y:S02]  /*11c0*/  LDC R11, c[0x0][0x64c] ;  /* 0x00019300ff0b7b82 */ /* 0x000e640000000800 */
[----:B-1----:R-:W-:-:S05]  /*11d0*/  IADD3 R11, P0, R22, R11, RZ ;  /* 0x0000000b160b7210 */ /* 0x002fca0007f1e0ff */
        /* <DEDUP_REMOVED lines=8> */
.L_x_13:
[----:B----4-:R-:W-:Y:S01]  /*1260*/  SHF.R.U64 R6, R6, R28, R7 ;  /* 0x0000001c06067219 */ /* 0x010fe20000001207 */
[----:B--2---:R-:W-:Y:S01]  /*1270*/  VIADD R7, R25, 0xffffffff ;  /* 0xffffffff19077836 */ /* 0x004fe20000000000 */
[----:B------:R-:W-:Y:S01]  /*1280*/  LOP3.LUT R13, R32, R13, RZ, 0xc0, !PT ;  /* 0x0000000d200d7212 */ /* 0x000fe200078ec0ff */
[----:B------:R-:W-:Y:S02]  /*1290*/  IMAD.MOV R15, RZ, RZ, -R15 ;  /* 0x000000ffff0f7224 */ /* 0x000fe400078e0a0f */
[----:B------:R-:W-:Y:S01]  /*12a0*/  IMAD.MOV R8, RZ, RZ, -R6 ;  /* 0x000000ffff087224 */ /* 0x000fe200078e0a06 */
[----:B------:R-:W-:Y:S01]  /*12b0*/  LOP3.LUT R7, R20, R7, RZ, 0xc0, !PT ;  /* 0x0000000714077212 */ /* 0x000fe200078ec0ff */
[----:B------:R-:W-:Y:S02]  /*12c0*/  IMAD R13, R12, R6, R13 ;  /* 0x000000060c0d7224 */ /* 0x000fe400078e020d */
[----:B------:R-:W-:Y:S02]  /*12d0*/  @P1 IMAD R2, R19, R15, R14 ;  /* 0x0000000f13021224 */ /* 0x000fe400078e020e */
[----:B0-----:R-:W-:-:S02]  /*12e0*/  IMAD R6, R8, R29, R22 ;  /* 0x0000001d08067224 */ /* 0x001fc400078e0216 */
[----:B------:R-:W-:Y:S02]  /*12f0*/  IMAD R2, R13, R30, R2 ;  /* 0x0000001e0d027224 */ /* 0x000fe400078e0202 */
[----:B------:R-:W-:Y:S02]  /*1300*/  IMAD R19, R6, R25, R7 ;  /* 0x0000001906137224 */ /* 0x000fe400078e0207 */
[----:B------:R-:W-:-:S03]  /*1310*/  IMAD.MOV.U32 R8, RZ, RZ, 0x1 ;  /* 0x00000001ff087424 */ /* 0x000fc600078e00ff */
[----:B------:R-:W-:Y:S02]  /*1320*/  SEL R22, R19, R2, !P1 ;  /* 0x0000000213167207 */ /* 0x000fe40004800000 */
[----:B------:R-:W-:Y:S01]  /*1330*/  SEL R19, R2, R19, !P1 ;  /* 0x0000001302137207 */ /* 0x000fe20004800000 */
[----:B------:R-:W-:-:S07]  /*1340*/  IMAD.MOV.U32 R2, RZ, RZ, R31 ;  /* 0x000000ffff027224 */ /* 0x000fce00078e001f */
.L_x_11:
[----:B------:R-:W-:Y:S05]  /*1350*/  @!P2 BRA `(.L_x_14) ;  /* 0x00000054000ca947 */ /* 0x000fea0003800000 */
[----:B------:R-:W-:-:S13]  /*1360*/  ISETP.GT.U32.AND P0, PT, R33, 0x1, PT ;  /* 0x000000012100780c */ /* 0x000fda0003f04070 */
[----:B------:R-:W-:Y:S05]  /*1370*/  @P0 EXIT ;  /* 0x000000000000094d */ /* 0x000fea0003800000 */
.L_x_15:
[----:B------:R-:W-:-:S08]  /*1380*/  NOP ;  /* 0x0000000000007918 */ /* 0x000fd00000000000 */
[----:B------:R-:W1:Y:S02]  /*1390*/  USETMAXREG.TRY_ALLOC.CTAPOOL UP0, 0xe8 ;  /* 0x000000e8000079c8 */ /* 0x000e640008000600 */
[----:B-1----:R-:W-:-:S13]  /*13a0*/  PLOP3.LUT P0, PT, PT, PT, UP0, 0x80, 0x0 ;  /* 0x000000000000781c */ /* 0x002fda0003f0f008 */
[----:B------:R-:W-:Y:S05]  /*13b0*/  @!P0 BRA `(.L_x_15) ;  /* 0xfffffffc00f08947 */ /* 0x000fea000383ffff */
[----:B------:R-:W-:-:S13]  /*13c0*/  LOP3.LUT P0, RZ, R8, 0xff, RZ, 0xc0, !PT ;  /* 0x000000ff08ff7812 */ /* 0x000fda000780c0ff */
[----:B------:R-:W-:Y:S05]  /*13d0*/  @!P0 EXIT ;  /* 0x000000000000894d */ /* 0x000fea0003800000 */
[----:B------:R-:W1:Y:S01]  /*13e0*/  S2UR UR4, SR_CgaCtaId ;  /* 0x00000000000479c3 */ /* 0x000e620000008800 */
[----:B------:R-:W-:Y:S01]  /*13f0*/  VIADD R6, R5, 0xffffffff ;  /* 0xffffffff05067836 */ /* 0x000fe20000000000 */
[----:B------:R-:W-:Y:S01]  /*1400*/  SHF.R.S32.HI R0, RZ, 0x1f, R3 ;  /* 0x0000001fff007819 */ /* 0x000fe20000011403 */
[----:B------:R-:W-:Y:S01]  /*1410*/  UMOV UR41, 0x400 ;  /* 0x0000040000297882 */ /* 0x000fe20000000000 */
[----:B------:R-:W-:Y:S01]  /*1420*/  UISETP.LT.AND UP0, UPT, UR40, 0x1, UPT ;  /* 0x000000012800788c */ /* 0x000fe2000bf01270 */
[----:B------:R-:W-:Y:S01]  /*1430*/  LOP3.LUT R100, R16, 0x1, RZ, 0xfc, !PT ;  /* 0x0000000110647812 */ /* 0x000fe200078efcff */
[----:B------:R-:W-:Y:S01]  /*1440*/  ULDC UR6, c[0x0][0x284] ;  /* 0x0000a10000067ab9 */ /* 0x000fe20000000800 */
[----:B------:R-:W-:Y:S01]  /*1450*/  R2UR UR42, R6 ;  /* 0x00000000062a72ca */ /* 0x000fe200000e0000 */
[----:B------:R-:W-:Y:S01]  /*1460*/  USEL UR43, UR40, 0x1, UP0 ;  /* 0x00000001282b7887 */ /* 0x000fe20008000000 */
[CC--:B------:R-:W-:Y:S01]  /*1470*/  LEA.HI R4, R0.reuse, R3.reuse, RZ, 0x2 ;  /* 0x0000000300047211 */ /* 0x0c0fe200078f10ff */
[----:B------:R-:W-:Y:S01]  /*1480*/  USHF.L.U32 UR46, UR40, 0x1, URZ ;  /* 0x00000001282e7899 */ /* 0x000fe2000800063f */
[----:B------:R-:W-:Y:S01]  /*1490*/  LEA.HI R0, R0, R3, RZ, 0x5 ;  /* 0x0000000300007211 */ /* 0x000fe200078f28ff */
[----:B------:R-:W-:Y:S01]  /*14a0*/  UIADD3 UR43, -UR43, UR40, URZ ;  /* 0x000000282b2b7290 */ /* 0x000fe2000fffe13f */
[----:B------:R-:W-:-:S02]  /*14b0*/  SHF.R.S32.HI R90, RZ, 0x2, R4 ;  /* 0x00000002ff5a7819 */ /* 0x000fc40000011404 */
[----:B------:R-:W-:Y:S02]  /*14c0*/  SHF.R.S32.HI R5, RZ, 0x1f, R4 ;  /* 0x0000001fff057819 */ /* 0x000fe40000011404 */
[----:B------:R-:W-:Y:S02]  /*14d0*/  LOP3.LUT R92, R4, 0xfffffffc, RZ, 0xc0, !PT ;  /* 0xfffffffc045c7812 */ /* 0x000fe400078ec0ff */
[----:B------:R-:W-:Y:S01]  /*14e0*/  LEA.HI R5, R5, R90, RZ, 0x3 ;  /* 0x0000005a05057211 */ /* 0x000fe200078f18ff */
[----:B------:R-:W-:Y:S01]  /*14f0*/  USHF.L.U32 UR42, UR42, 0x3, URZ ;  /* 0x000000032a2a7899 */ /* 0x000fe2000800063f */
[----:B------:R-:W-:Y:S01]  /*1500*/  ISETP.NE.AND P0, PT, R6, RZ, PT ;  /* 0x000000ff0600720c */ /* 0x000fe20003f05270 */
[----:B------:R-:W-:Y:S01]  /*1510*/  IMAD.IADD R92, R3, 0x1, -R92 ;  /* 0x00000001035c7824 */ /* 0x000fe200078e0a5c */
[----:B------:R-:W-:Y:S01]  /*1520*/  LOP3.LUT R5, R5, 0xfffffff8, RZ, 0xc0, !PT ;  /* 0xfffffff805057812 */ /* 0x000fe200078ec0ff */
[----:B-1----:R-:W-:Y:S01]  /*1530*/  ULEA UR41, UR4, UR41, 0x18 ;  /* 0x0000002904297291 */ /* 0x002fe2000f8ec03f */
[----:B------:R-:W-:Y:S01]  /*1540*/  SEL R101, RZ, 0x1, P0 ;  /* 0x00000001ff657807 */ /* 0x000fe20000000000 */
[----:B------:R-:W-:-:S02]  /*1550*/  IMAD.U32 R94, RZ, RZ, UR42 ;  /* 0x0000002aff5e7e24 */ /* 0x000fc4000f8e00ff */
[----:B------:R-:W-:Y:S01]  /*1560*/  UIADD3 UR47, UR41, 0x130, URZ ;  /* 0x00000130292f7890 */ /* 0x000fe2000fffe03f */
[----:B------:R-:W-:Y:S01]  /*1570*/  IMAD.IADD R90, R90, 0x1, -R5 ;  /* 0x000000015a5a7824 */ /* 0x000fe200078e0a05 */
[----:B------:R-:W-:Y:S01]  /*1580*/  SHF.R.S32.HI R5, RZ, 0x5, R0 ;  /* 0x00000005ff057819 */ /* 0x000fe20000011400 */
[----:B------:R-:W-:Y:S01]  /*1590*/  UIADD3 UR5, UR41, 0x12200, URZ ;  /* 0x0001220029057890 */ /* 0x000fe2000fffe03f */
[C---:B------:R-:W-:Y:S01]  /*15a0*/  LOP3.LUT R96, R94.reuse, 0x8, RZ, 0xc0, !PT ;  /* 0x000000085e607812 */ /* 0x040fe200078ec0ff */
[----:B------:R-:W-:Y:S01]  /*15b0*/  UIADD3 UR4, UR41, 0x200, URZ ;  /* 0x0000020029047890 */ /* 0x000fe2000fffe03f */
[--C-:B------:R-:W-:Y:S01]  /*15c0*/  SHF.R.S32.HI R91, RZ, 0x1f, R90.reuse ;  /* 0x0000001fff5b7819 */ /* 0x100fe2000001145a */
[----:B------:R-:W-:Y:S01]  /*15d0*/  USHF.R.U32.HI UR5, URZ, 0x4, UR5 ;  /* 0x000000043f057899 */ /* 0x000fe20008011605 */
[C-C-:B------:R-:W-:Y:S01]  /*15e0*/  IMAD R97, R5.reuse, -0x10, -R90.reuse ;  /* 0xfffffff005617824 */ /* 0x140fe200078e0a5a */
[----:B------:R-:W-:Y:S01]  /*15f0*/  USHF.R.U32.HI UR4, URZ, 0x4, UR4 ;  /* 0x000000043f047899 */ /* 0x000fe20008011604 */
[----:B------:R-:W-:Y:S01]  /*1600*/  IMAD.U32 R93, RZ, RZ, UR47 ;  /* 0x0000002fff5d7e24 */ /* 0x000fe2000f8e00ff */
[----:B------:R-:W-:Y:S01]  /*1610*/  ULOP3.LUT UR5, UR5, 0x3fff, URZ, 0xc0, !UPT ;  /* 0x00003fff05057892 */ /* 0x000fe2000f8ec03f */
[----:B------:R-:W-:Y:S01]  /*1620*/  IMAD.WIDE R90, R5, 0x10, R90 ;  /* 0x00000010055a7825 */ /* 0x000fe200078e025a */
[----:B------:R-:W-:Y:S01]  /*1630*/  LOP3.LUT R94, R94, 0x8, RZ, 0xc, !PT ;  /* 0x000000085e5e7812 */ /* 0x000fe200078e0cff */
[----:B------:R-:W-:Y:S01]  /*1640*/  ULOP3.LUT UR44, UR4, 0x3fff, URZ, 0xc0, !UPT ;  /* 0x00003fff042c7892 */ /* 0x000fe2000f8ec03f */
[----:B------:R-:W-:Y:S01]  /*1650*/  LOP3.LUT R96, R96, 0x18, RZ, 0x3c, !PT ;  /* 0x0000001860607812 */ /* 0x000fe200078e3cff */
[----:B------:R-:W-:Y:S01]  /*1660*/  VIADD R95, R93, UR42 ;  /* 0x0000002a5d5f7c36 */ /* 0x000fe20008000000 */
[----:B------:R-:W-:Y:S01]  /*1670*/  ULOP3.LUT UR45, UR5, 0x10000, URZ, 0xfc, !UPT ;  /* 0x00010000052d7892 */ /* 0x000fe2000f8efc3f */
[----:B------:R-:W-:-:S11]  /*1680*/  VIADD R97, R97, UR6 ;  /* 0x0000000661617c36 */ /* 0x000fd60008000000 */
.L_x_163:
[----:B------:R-:W-:Y:S01]  /*1690*/  SHF.L.U32 R0, R101, 0x1f, RZ ;  /* 0x0000001f65007819 */ /* 0x000fe200000006ff */
[----:B------:R-:W-:Y:S02]  /*16a0*/  ULDC UR4, c[0x0][0x28c] ;  /* 0x0000a30000047ab9 */ /* 0x000fe40000000800 */
[----:B------:R-:W-:Y:S01]  /*16b0*/  ISETP.LT.AND P1, PT, RZ, UR4, PT ;  /* 0x00000004ff007c0c */ /* 0x000fe2000bf21270 */
[----:B------:R-:W1:Y:S02]  /*16c0*/  SYNCS.PHASECHK.TRANS64.TRYWAIT P0, [R93+UR42], R0 ;  /* 0x000000005d0075a7 */ /* 0x000e64000800016a */
[----:B-1-34-:R-:W-:Y:S10]  /*16d0*/  @!P0 BRA `(.L_x_16) ;  /* 0x00000068001c8947 */ /* 0x01aff40003800000 */
.L_x_199:
[----:B------:R-:W-:Y:S05]  /*16e0*/  @P1 BRA `(.L_x_17) ;  /* 0x0000000000401947 */ /* 0x000fea0003800000 */
[----:B-1----:R-:W-:Y:S01]  /*16f0*/  MOV R0, 0x0 ;  /* 0x0000000000007802 */ /* 0x002fe20000000f00 */
[----:B------:R-:W-:Y:S01]  /*1700*/  ULDC.64 UR4, c[0x4][0x68] ;  /* 0x01001a0000047ab9 */ /* 0x000fe20000000a00 */
[----:B------:R-:W-:Y:S01]  /*1710*/  ULDC.64 UR6, c[0x4][0x8] ;  /* 0x0100020000067ab9 */ /* 0x000fe20000000a00 */
[----:B------:R-:W-:Y:S01]  /*1720*/  IMAD.U32 R4, RZ, RZ, UR4 ;  /* 0x00000004ff047e24 */ /* 0x000fe2000f8e00ff */
[----:B------:R1:W2:Y:S01]  /*1730*/  LDC.64 R14, c[0x4][R0] ;  /* 0x01000000000e7b82 */ /* 0x0002a20000000a00 */
[----:B------:R-:W-:Y:S01]  /*1740*/  IMAD.U32 R5, RZ, RZ, UR5 ;  /* 0x00000005ff057e24 */ /* 0x000fe2000f8e00ff */
[----:B------:R-:W-:Y:S01]  /*1750*/  ULDC.64 UR4, c[0x4][0x70] ;  /* 0x01001c0000047ab9 */ /* 0x000fe20000000a00 */
[----:B------:R-:W-:Y:S02]  /*1760*/  IMAD.U32 R10, RZ, RZ, UR6 ;  /* 0x00000006ff0a7e24 */ /* 0x000fe4000f8e00ff */
[----:B------:R-:W-:Y:S02]  /*1770*/  IMAD.U32 R6, RZ, RZ, UR4 ;  /* 0x00000004ff067e24 */ /* 0x000fe4000f8e00ff */
[----:B------:R-:W-:-:S02]  /*1780*/  IMAD.U32 R7, RZ, RZ, UR5 ;  /* 0x00000005ff077e24 */ /* 0x000fc4000f8e00ff */
[----:B------:R-:W-:Y:S02]  /*1790*/  IMAD.U32 R11, RZ, RZ, UR7 ;  /* 0x00000007ff0b7e24 */ /* 0x000fe4000f8e00ff */
[----:B------:R-:W-:Y:S02]  /*17a0*/  IMAD.MOV.U32 R8, RZ, RZ, 0x1e1 ;  /* 0x000001e1ff087424 */ /* 0x000fe400078e00ff */
[----:B0-----:R-:W-:Y:S02]  /*17b0*/  IMAD.MOV.U32 R12, RZ, RZ, 0x1 ;  /* 0x00000001ff0c7424 */ /* 0x001fe400078e00ff */
[----:B-1----:R-:W-:-:S07]  /*17c0*/  IMAD.MOV.U32 R13, RZ, RZ, RZ ;  /* 0x000000ffff0d7224 */ /* 0x002fce00078e00ff */
[----:B------:R-:W-:-:S07]  /*17d0*/  LEPC R20, `(.L_x_17) ;  /* 0x000000001014794e */ /* 0x000fce0000000000 */
[----:B--2--5:R-:W-:Y:S05]  /*17e0*/  CALL.ABS.NOINC R14 ;  /* 0x000000000e007343 */ /* 0x024fea0003c00000 */
.L_x_17:
[----:B------:R-:W-:-:S13]  /*17f0*/  ISETP.NE.AND P0, PT, R100, 0x3, PT ;  /* 0x000000036400780c */ /* 0x000fda0003f05270 */
[----:B------:R-:W-:Y:S05]  /*1800*/  @!P0 BRA `(.L_x_18) ;  /* 0x0000000000048947 */ /* 0x000fea0003800000 */
[----:B------:R-:W-:Y:S01]  /*1810*/  BPT.TRAP 0x1 ;  /* 0x000000040000795c */ /* 0x000fe20000300000 */
.L_x_18:
[----:B------:R-:W-:Y:S02]  /*1820*/  IMAD.U32 R3, RZ, RZ, UR38 ;  /* 0x00000026ff037e24 */ /* 0x000fe4000f8e00ff */
[----:B-1----:R-:W-:-:S03]  /*1830*/  IMAD.U32 R0, RZ, RZ, UR39 ;  /* 0x00000027ff007e24 */ /* 0x002fc6000f8e00ff */
[----:B------:R-:W-:Y:S02]  /*1840*/  LEA R3, R3, UR41, 0x3 ;  /* 0x0000002903037c11 */ /* 0x000fe4000f8e18ff */
[----:B------:R-:W-:-:S04]  /*1850*/  SHF.L.U32 R0, R0, 0x1f, RZ ;  /* 0x0000001f00007819 */ /* 0x000fc800000006ff */
[----:B------:R1:W2:Y:S01]  /*1860*/  SYNCS.PHASECHK.TRANS64.TRYWAIT P1, [R3+URZ], R0 ;  /* 0x00000000030075a7 */ /* 0x0002a2000802017f */
[----:B------:R-:W-:Y:S05]  /*1870*/  @!P0 BRA `(.L_x_19) ;  /* 0x0000000000048947 */ /* 0x000fea0003800000 */
[----:B------:R-:W-:Y:S01]  /*1880*/  BPT.TRAP 0x1 ;  /* 0x000000040000795c */ /* 0x000fe20000300000 */
.L_x_19:
[----:B--2---:R-:W-:Y:S05]  /*1890*/  @P1 BRA `(.L_x_20) ;  /* 0x0000000000081947 */ /* 0x004fea0003800000 */
[----:B------:R-:W2:Y:S02]  /*18a0*/  SYNCS.PHASECHK.TRANS64.TRYWAIT P1, [R3+URZ], R0 ;  /* 0x00000000030075a7 */ /* 0x000ea4000802017f */
[----:B--2---:R-:W-:Y:S05]  /*18b0*/  @!P1 BRA `(.L_x_21) ;  /* 0x0000006400b89947 */ /* 0x004fea0003800000 */
.L_x_20:
[----:B------:R-:W-:Y:S05]  /*18c0*/  WARPSYNC.ALL ;  /* 0x0000000000007948 */ /* 0x000fea0003800000 */
[----:B------:R-:W-:Y:S01]  /*18d0*/  ULEA UR4, UR38, UR44, 0x8 ;  /* 0x0000002c26047291 */ /* 0x000fe2000f8e403f */
[----:B------:R-:W-:Y:S01]  /*18e0*/  WARPGROUP.ARRIVE ;  /* 0x00000000000079c5 */ /* 0x000fe20000000000 */
[----:B------:R-:W-:Y:S01]  /*18f0*/  ULEA UR6, UR38, UR45, 0x9 ;  /* 0x0000002d26067291 */ /* 0x000fe2000f8e483f */
[----:B-12---:R-:W-:Y:S01]  /*1900*/  IMAD.U32 R0, RZ, RZ, UR43 ;  /* 0x0000002bff007e24 */ /* 0x006fe2000f8e00ff */
[----:B------:R-:W-:Y:S01]  /*1910*/  UMOV UR5, 0x40000040 ;  /* 0x4000004000057882 */ /* 0x000fe20000000000 */
[----:B------:R-:W-:-:S03]  /*1920*/  UMOV UR7, 0x80000020 ;  /* 0x8000002000077882 */ /* 0x000fc60000000000 */
[----:B------:R-:W-:-:S03]  /*1930*/  ISETP.GE.AND P1, PT, R0, 0x1, PT ;  /* 0x000000010000780c */ /* 0x000fc60003f26270 */
[----:B------:R-:W-:Y:S01]  /*1940*/  HGMMA.64x128x16.F32.BF16 R24, gdesc[UR4].tnspA, RZ, !UPT, gsb0 ;  /* 0x21e00000041879f0 */ /* 0x000fe2000c0018ff */
[----:B------:R-:W-:Y:S02]  /*1950*/  UIADD3 UR4, UR4, 0x80, URZ ;  /* 0x0000008004047890 */ /* 0x000fe4000fffe03f */
[----:B------:R-:W-:Y:S01]  /*1960*/  UIADD3 UR6, UR6, 0x2, URZ ;  /* 0x0000000206067890 */ /* 0x000fe2000fffe03f */
[----:B------:R-:W-:Y:S01]  /*1970*/  UMOV UR5, 0x40000040 ;  /* 0x4000004000057882 */ /* 0x000fe20000000000 */
[----:B------:R-:W-:Y:S01]  /*1980*/  UMOV UR7, 0x80000020 ;  /* 0x8000002000077882 */ /* 0x000fe20000000000 */
[----:B------:R-:W-:Y:S02]  /*1990*/  WARPGROUP.DEPBAR.LE gsb0, 0x0 ;  /* 0x00008000000079c5 */ /* 0x000fe40000010000 */
[----:B------:R-:W-:-:S06]  /*19a0*/  WARPGROUP.ARRIVE ;  /* 0x00000000000079c5 */ /* 0x000fcc0000000000 */
[----:B------:R-:W-:Y:S03]  /*19b0*/  HGMMA.64x128x16.F32.BF16 R24, gdesc[UR4].tnspA, R24, gsb0 ;  /* 0x21e00000041879f0 */ /* 0x000fe60008001818 */
[----:B------:R-:W-:Y:S02]  /*19c0*/  WARPGROUP.DEPBAR.LE gsb0, 0x0 ;  /* 0x00008000000079c5 */ /* 0x000fe40000010000 */
[----:B------:R-:W-:Y:S05]  /*19d0*/  @!P1 BRA `(.L_x_22) ;  /* 0x0000000000d09947 */ /* 0x000fea0003800000 */
[----:B------:R-:W-:Y:S01]  /*19e0*/  UIADD3 UR4, UR38, 0x1, URZ ;  /* 0x0000000126047890 */ /* 0x000fe2000fffe03f */
[----:B------:R-:W-:Y:S01]  /*19f0*/  IMAD.U32 R0, RZ, RZ, UR43 ;  /* 0x0000002bff007e24 */ /* 0x000fe2000f8e00ff */
[----:B------:R-:W-:Y:S02]  /*1a00*/  UMOV UR9, UR38 ;  /* 0x0000002600097c82 */ /* 0x000fe40008000000 */
[----:B------:R-:W-:-:S04]  /*1a10*/  UISETP.NE.AND UP0, UPT, UR4, 0x12, UPT ;  /* 0x000000120400788c */ /* 0x000fc8000bf05270 */
[----:B------:R-:W-:Y:S02]  /*1a20*/  USEL UR5, URZ, 0x1, UP0 ;  /* 0x000000013f057887 */ /* 0x000fe40008000000 */
[----:B------:R-:W-:Y:S02]  /*1a30*/  USEL UR8, UR4, URZ, UP0 ;  /* 0x0000003f04087287 */ /* 0x000fe40008000000 */
[----:B------:R-:W-:-:S06]  /*1a40*/  ULOP3.LUT UR5, UR39, UR5, URZ, 0x3c, !UPT ;  /* 0x0000000527057292 */ /* 0x000fcc000f8e3c3f */
[----:B------:R-:W-:-:S07]  /*1a50*/  IMAD.U32 R5, RZ, RZ, UR5 ;  /* 0x00000005ff057e24 */ /* 0x000fce000f8e00ff */
.L_x_29:
[----:B-12---:R-:W-:Y:S05]  /*1a60*/  @!P0 BRA `(.L_x_23) ;  /* 0x0000000000048947 */ /* 0x006fea0003800000 */
[----:B------:R-:W-:Y:S01]  /*1a70*/  BPT.TRAP 0x1 ;  /* 0x000000040000795c */ /* 0x000fe20000300000 */
.L_x_23:
[----:B------:R-:W-:Y:S01]  /*1a80*/  ULEA UR4, UR8, UR41, 0x3 ;  /* 0x0000002908047291 */ /* 0x000fe2000f8e183f */
[----:B------:R-:W-:-:S08]  /*1a90*/  SHF.L.U32 R3, R5, 0x1f, RZ ;  /* 0x0000001f05037819 */ /* 0x000fd000000006ff */
[----:B------:R1:W2:Y:S01]  /*1aa0*/  SYNCS.PHASECHK.TRANS64.TRYWAIT P1, [UR4], R3 ;  /* 0x00000003ff0075a7 */ /* 0x0002a20008020144 */
[----:B------:R-:W-:Y:S05]  /*1ab0*/  @!P0 BRA `(.L_x_24) ;  /* 0x0000000000048947 */ /* 0x000fea0003800000 */
[----:B------:R-:W-:Y:S01]  /*1ac0*/  BPT.TRAP 0x1 ;  /* 0x000000040000795c */ /* 0x000fe20000300000 */
.L_x_24:
[----:B--2---:R-:W-:Y:S05]  /*1ad0*/  @P1 BRA `(.L_x_25) ;  /* 0x0000000000081947 */ /* 0x004fea0003800000 */
[----:B------:R-:W2:Y:S02]  /*1ae0*/  SYNCS.PHASECHK.TRANS64.TRYWAIT P1, [UR4], R3 ;  /* 0x00000003ff0075a7 */ /* 0x000ea40008020144 */
[----:B--2---:R-:W-:Y:S05]  /*1af0*/  @!P1 BRA `(.L_x_26) ;  /* 0x00000064003c9947 */ /* 0x004fea0003800000 */
.L_x_25:
[----:B------:R-:W-:Y:S01]  /*1b00*/  ULEA UR4, UR8, UR44, 0x8 ;  /* 0x0000002c08047291 */ /* 0x000fe2000f8e403f */
[----:B------:R-:W-:Y:S01]  /*1b10*/  WARPGROUP.ARRIVE ;  /* 0x00000000000079c5 */ /* 0x000fe20000000000 */
[----:B------:R-:W-:Y:S01]  /*1b20*/  ULEA UR6, UR8, UR45, 0x9 ;  /* 0x0000002d08067291 */ /* 0x000fe2000f8e483f */
[----:B------:R-:W-:Y:S01]  /*1b30*/  UMOV UR5, 0x40000040 ;  /* 0x4000004000057882 */ /* 0x000fe20000000000 */
[----:B------:R-:W-:-:S07]  /*1b40*/  UMOV UR7, 0x80000020 ;  /* 0x8000002000077882 */ /* 0x000fce0000000000 */
[----:B------:R-:W-:Y:S01]  /*1b50*/  HGMMA.64x128x16.F32.BF16 R24, gdesc[UR4].tnspA, R24, gsb0 ;  /* 0x21e00000041879f0 */ /* 0x000fe20008001818 */
        /* <DEDUP_REMOVED lines=9> */
[----:B------:R-:W-:Y:S01]  /*1bf0*/  BPT.TRAP 0x1 ;  /* 0x000000040000795c */ /* 0x000fe20000300000 */
.L_x_27:
[----:B------:R-:W-:Y:S01]  /*1c00*/  ULEA UR4, UR9, UR41, 0x3 ;  /* 0x0000002909047291 */ /* 0x000fe2000f8e183f */
[----:B------:R-:W-:-:S03]  /*1c10*/  ISETP.GT.U32.AND P1, PT, R16, 0x1, PT ;  /* 0x000000011000780c */ /* 0x000fc60003f24070 */
[----:B------:R-:W-:-:S04]  /*1c20*/  UIADD3 UR4, UR4, 0x90, URZ ;  /* 0x0000009004047890 */ /* 0x000fc8000fffe03f */
[----:B------:R-:W-:-:S09]  /*1c30*/  UPRMT UR4, URZ, 0x654, UR4 ;  /* 0x000006543f047896 */ /* 0x000fd20008000004 */
[----:B------:R-:W-:Y:S01]  /*1c40*/  SYNCS.ARRIVE.TRANS64.RED.A1T0 RZ, [UR4], RZ ;  /* 0x000000ffffff79a7 */ /* 0x000fe20008100404 */
[----:B------:R-:W-:Y:S05]  /*1c50*/  @P1 BRA `(.L_x_28) ;  /* 0x0000000000041947 */ /* 0x000fea0003800000 */
[----:B------:R-:W-:Y:S01]  /*1c60*/  BPT.TRAP 0x1 ;  /* 0x000000040000795c */ /* 0x000fe20000300000 */
.L_x_28:
[----:B------:R-:W-:Y:S01]  /*1c70*/  UIADD3 UR8, UR8, 0x1, URZ ;  /* 0x0000000108087890 */ /* 0x000fe2000fffe03f */
[C---:B------:R-:W-:Y:S01]  /*1c80*/  ISETP.GT.AND P1, PT, R0.reuse, 0x1, PT ;  /* 0x000000010000780c */ /* 0x040fe20003f24270 */
[----:B------:R-:W-:Y:S01]  /*1c90*/  UIADD3 UR9, UR9, 0x1, URZ ;  /* 0x0000000109097890 */ /* 0x000fe2000fffe03f */
[----:B------:R-:W-:Y:S01]  /*1ca0*/  VIADD R0, R0, 0xffffffff ;  /* 0xffffffff00007836 */ /* 0x000fe20000000000 */
[----:B------:R-:W-:Y:S02]  /*1cb0*/  UISETP.NE.AND UP0, UPT, UR8, 0x12, UPT ;  /* 0x000000120800788c */ /* 0x000fe4000bf05270 */
[----:B------:R-:W-:Y:S02]  /*1cc0*/  UISETP.NE.AND UP1, UPT, UR9, 0x12, UPT ;  /* 0x000000120900788c */ /* 0x000fe4000bf25270 */
[----:B------:R-:W-:Y:S02]  /*1cd0*/  USEL UR4, URZ, 0x1, UP0 ;  /* 0x000000013f047887 */ /* 0x000fe40008000000 */
[----:B------:R-:W-:-:S02]  /*1ce0*/  USEL UR8, UR8, URZ, UP0 ;  /* 0x0000003f08087287 */ /* 0x000fc40008000000 */
[----:B------:R-:W-:Y:S02]  /*1cf0*/  USEL UR9, UR9, URZ, UP1 ;  /* 0x0000003f09097287 */ /* 0x000fe40008800000 */
[----:B------:R-:W-:Y:S01]  /*1d00*/  LOP3.LUT R5, R5, UR4, RZ, 0x3c, !PT ;  /* 0x0000000405057c12 */ /* 0x000fe2000f8e3cff */
[----:B------:R-:W-:Y:S09]  /*1d10*/  @P1 BRA `(.L_x_29) ;  /* 0xfffffffc00501947 */ /* 0x000ff2000383ffff */
.L_x_22:
[----:B------:R-:W3:Y:S01]  /*1d20*/  LDC R0, c[0x0][0x28c] ;  /* 0x0000a300ff007b82 */ /* 0x000ee20000000800 */
[----:B------:R4:W-:Y:S01]  /*1d30*/  SYNCS.ARRIVE.TRANS64.A1T0 RZ, [R94+UR47], RZ ;  /* 0x000000ff5eff79a7 */ /* 0x0009e2000810002f */
[----:B---3--:R-:W-:-:S13]  /*1d40*/  ISETP.GE.AND P1, PT, R0, 0x1, PT ;  /* 0x000000010000780c */ /* 0x008fda0003f26270 */
[----:B----4-:R-:W-:Y:S05]  /*1d50*/  @!P1 BRA `(.L_x_30) ;  /* 0x0000000000349947 */ /* 0x010fea0003800000 */
[----:B------:R-:W-:Y:S05]  /*1d60*/  @!P0 BRA `(.L_x_31) ;  /* 0x0000000000048947 */ /* 0x000fea0003800000 */
[----:B------:R-:W-:Y:S01]  /*1d70*/  BPT.TRAP 0x1 ;  /* 0x000000040000795c */ /* 0x000fe20000300000 */
.L_x_31:
[----:B------:R-:W-:Y:S01]  /*1d80*/  UIADD3 UR6, UR43, UR38, URZ ;  /* 0x000000262b067290 */ /* 0x000fe2000fffe03f */
[----:B------:R-:W-:-:S03]  /*1d90*/  ISETP.GT.U32.AND P0, PT, R16, 0x1, PT ;  /* 0x000000011000780c */ /* 0x000fc60003f04070 */
[----:B------:R-:W-:-:S04]  /*1da0*/  UIMAD.WIDE.U32 UR4, UR6, 0x38e38e39, URZ ;  /* 0x38e38e39060478a5 */ /* 0x000fc8000f8e003f */
[----:B------:R-:W-:-:S04]  /*1db0*/  USHF.R.U32.HI UR4, URZ, 0x2, UR5 ;  /* 0x000000023f047899 */ /* 0x000fc80008011605 */
[----:B------:R-:W-:-:S04]  /*1dc0*/  UIMAD UR6, UR4, -0x12, UR6 ;  /* 0xffffffee040678a4 */ /* 0x000fc8000f8e0206 */
[----:B------:R-:W-:-:S04]  /*1dd0*/  ULEA UR6, UR6, UR41, 0x3 ;  /* 0x0000002906067291 */ /* 0x000fc8000f8e183f */
[----:B------:R-:W-:-:S04]  /*1de0*/  UIADD3 UR6, UR6, 0x90, URZ ;  /* 0x0000009006067890 */ /* 0x000fc8000fffe03f */
[----:B------:R-:W-:-:S09]  /*1df0*/  UPRMT UR6, URZ, 0x654, UR6 ;  /* 0x000006543f067896 */ /* 0x000fd20008000006 */
[----:B------:R-:W-:Y:S01]  /*1e00*/  SYNCS.ARRIVE.TRANS64.RED.A1T0 RZ, [UR6], RZ ;  /* 0x000000ffffff79a7 */ /* 0x000fe20008100406 */
[----:B------:R-:W-:Y:S05]  /*1e10*/  @P0 BRA `(.L_x_30) ;  /* 0x0000000000040947 */ /* 0x000fea0003800000 */
[----:B------:R-:W-:Y:S01]  /*1e20*/  BPT.TRAP 0x1 ;  /* 0x000000040000795c */ /* 0x000fe20000300000 */
.L_x_30:
[----:B------:R-:W-:Y:S01]  /*1e30*/  SHF.L.U32 R0, R101, 0x1f, RZ ;  /* 0x0000001f65007819 */ /* 0x000fe200000006ff */
[----:B------:R-:W-:Y:S01]  /*1e40*/  UIADD3 UR38, UR46, UR38, URZ ;  /* 0x000000262e267290 */ /* 0x000fe2000fffe03f */
[----:B------:R-:W3:Y:S01]  /*1e50*/  LDC R9, c[0x0][0x288] ;  /* 0x0000a200ff097b82 */ /* 0x000ee20000000800 */
[----:B------:R-:W-:Y:S01]  /*1e60*/  UISETP.GE.U32.AND UP1, UPT, UR46, 0x12, UPT ;  /* 0x000000122e00788c */ /* 0x000fe2000bf26070 */
[----:B------:R-:W-:Y:S01]  /*1e70*/  IMAD.SHL.U32 R10, R92, 0x2, RZ ;  /* 0x000000025c0a7824 */ /* 0x000fe200078e00ff */
[----:B------:R-:W-:Y:S02]  /*1e80*/  UISETP.GT.U32.AND UP0, UPT, UR38, 0x11, UPT ;  /* 0x000000112600788c */ /* 0x000fe4000bf04070 */
[----:B------:R-:W-:Y:S02]  /*1e90*/  UIMAD.WIDE.U32 UR4, UR38, 0x38e38e39, URZ ;  /* 0x38e38e39260478a5 */ /* 0x000fe4000f8e003f */
[----:B------:R-:W-:Y:S01]  /*1ea0*/  UISETP.LT.U32.AND UP0, UPT, UR46, 0x12, UP0 ;  /* 0x000000122e00788c */ /* 0x000fe20008701070 */
[----:B------:R-:W4:Y:S01]  /*1eb0*/  SYNCS.PHASECHK.TRANS64.TRYWAIT P0, [R93+UR42+0x10], R0 ;  /* 0x000010005d0075a7 */ /* 0x000f22000800016a */
[----:B------:R-:W-:Y:S01]  /*1ec0*/  USHF.R.U32.HI UR4, URZ, 0x2, UR5 ;  /* 0x000000023f047899 */ /* 0x000fe20008011605 */
[----:B------:R-:W-:Y:S01]  /*1ed0*/  SHF.R.S32.HI R11, RZ, 0x1f, R10 ;  /* 0x0000001fff0b7819 */ /* 0x000fe2000001140a */
[----:B------:R-:W-:-:S02]  /*1ee0*/  USEL UR6, URZ, 0x1, !UP0 ;  /* 0x000000013f067887 */ /* 0x000fc4000c000000 */
[----:B------:R-:W-:Y:S02]  /*1ef0*/  UIMAD UR38, UR4, -0x12, UR38 ;  /* 0xffffffee042678a4 */ /* 0x000fe4000f8e0226 */
[----:B------:R-:W-:-:S04]  /*1f00*/  ULOP3.LUT UR39, UR39, UR6, URZ, 0x3c, !UPT ;  /* 0x0000000627277292 */ /* 0x000fc8000f8e3c3f */
[----:B------:R-:W-:Y:S01]  /*1f10*/  @UP1 ULOP3.LUT UR39, UR39, 0x1, UR4, 0x78, !UPT ;  /* 0x0000000127271892 */ /* 0x000fe2000f8e7804 */
[----:B---34-:R-:W-:Y:S11]  /*1f20*/  @!P0 BRA `(.L_x_32) ;  /* 0x0000006000488947 */ /* 0x018ff60003800000 */
.L_x_200:
[----:B---3--:R-:W-:Y:S01]  /*1f30*/  IMAD.SHL.U32 R0, R19, 0x40, RZ ;  /* 0x0000004013007824 */ /* 0x008fe200078e00ff */
[----:B------:R-:W-:Y:S01]  /*1f40*/  ULDC UR6, c[0x0][0x284] ;  /* 0x0000a10000067ab9 */ /* 0x000fe20000000800 */
[----:B------:R-:W-:Y:S01]  /*1f50*/  IMAD.SHL.U32 R20, R22, 0x80, RZ ;  /* 0x0000008016147824 */ /* 0x000fe200078e00ff */
[----:B0-----:R-:W-:Y:S01]  /*1f60*/  SHF.R.S32.HI R13, RZ, 0x1f, R2 ;  /* 0x0000001fff0d7819 */ /* 0x001fe20000011402 */
[----:B------:R-:W-:Y:S01]  /*1f70*/  ULDC.64 UR4, c[0x0][0x5d0] ;  /* 0x0001740000047ab9 */ /* 0x000fe20000000a00 */
[----:B------:R-:W-:Y:S01]  /*1f80*/  ISETP.GE.AND P0, PT, R0, UR6, PT ;  /* 0x0000000600007c0c */ /* 0x000fe2000bf06270 */
[----:B--2---:R-:W-:Y:S01]  /*1f90*/  IMAD.WIDE.U32 R4, R2, UR4, R10 ;  /* 0x0000000402047c25 */ /* 0x004fe2000f8e000a */
[----:B------:R-:W-:Y:S02]  /*1fa0*/  SHF.R.S32.HI R21, RZ, 0x1f, R20 ;  /* 0x0000001fff157819 */ /* 0x000fe40000011414 */
[C---:B------:R-:W-:Y:S01]  /*1fb0*/  ISETP.GE.OR P0, PT, R20.reuse, R9, P0 ;  /* 0x000000091400720c */ /* 0x040fe20000706670 */
[----:B-1----:R-:W-:Y:S01]  /*1fc0*/  IMAD R3, R13, UR4, RZ ;  /* 0x000000040d037c24 */ /* 0x002fe2000f8e02ff */
[----:B------:R-:W-:-:S03]  /*1fd0*/  IADD3 R4, P1, R20, R4, RZ ;  /* 0x0000000414047210 */ /* 0x000fc60007f3e0ff */
[----:B------:R-:W-:-:S05]  /*1fe0*/  IMAD R3, R2, UR5, R3 ;  /* 0x0000000502037c24 */ /* 0x000fca000f8e0203 */
[----:B------:R-:W-:-:S03]  /*1ff0*/  IADD3.X R5, R21, R5, R3, P1, !PT ;  /* 0x0000000515057210 */ /* 0x000fc60000ffe403 */
[----:B------:R-:W-:Y:S05]  /*2000*/  @P0 BRA `(.L_x_33) ;  /* 0x0000004000300947 */ /* 0x000fea0003800000 */
[----:B------:R-:W0:Y:S01]  /*2010*/  LDC.64 R6, c[0x0][0x5c8] ;  /* 0x00017200ff067b82 */ /* 0x000e220000000a00 */
[----:B-----5:R-:W-:Y:S01]  /*2020*/  FSETP.NEU.AND P0, PT, R89, RZ, PT ;  /* 0x000000ff5900720b */ /* 0x020fe20003f0d000 */
[----:B------:R-:W-:Y:S01]  /*2030*/  IMAD R3, R92, -0x2, R9 ;  /* 0xfffffffe5c037824 */ /* 0x000fe200078e0209 */
[----:B------:R-:W-:Y:S01]  /*2040*/  BSSY B0, `(.L_x_33) ;  /* 0x0000408000007945 */ /* 0x000fe20003800000 */
[----:B------:R-:W-:-:S04]  /*2050*/  IMAD.WIDE R102, R19, 0x40, R90 ;  /* 0x0000004013667825 */ /* 0x000fc800078e025a */
[----:B------:R-:W-:Y:S02]  /*2060*/  IMAD.IADD R3, R3, 0x1, -R20 ;  /* 0x0000000103037824 */ /* 0x000fe400078e0a14 */
[----:B------:R-:W-:-:S03]  /*2070*/  IMAD.IADD R0, R97, 0x1, -R0 ;  /* 0x0000000161007824 */ /* 0x000fc600078e0a00 */
[----:B------:R-:W-:-:S04]  /*2080*/  ISETP.GT.AND P2, PT, R3, RZ, PT ;  /* 0x000000ff0300720c */ /* 0x000fc80003f44270 */
[----:B------:R-:W-:Y:S01]  /*2090*/  ISETP.GT.AND P1, PT, R0, RZ, P2 ;  /* 0x000000ff0000720c */ /* 0x000fe20001724270 */
[-C--:B0-----:R-:W-:Y:S02]  /*20a0*/  IMAD R8, R103, R6.reuse, RZ ;  /* 0x0000000667087224 */ /* 0x081fe400078e02ff */
[----:B------:R-:W-:-:S04]  /*20b0*/  IMAD.WIDE.U32 R104, R102, R6, R4 ;  /* 0x0000000666687225 */ /* 0x000fc800078e0004 */
[----:B------:R-:W-:-:S04]  /*20c0*/  IMAD R5, R102, R7, R8 ;  /* 0x0000000766057224 */ /* 0x000fc800078e0208 */
[----:B------:R-:W-:Y:S01]  /*20d0*/  IMAD.IADD R9, R105, 0x1, R5 ;  /* 0x0000000169097824 */ /* 0x000fe200078e0205 */
[----:B------:R-:W-:Y:S06]  /*20e0*/  @!P0 BRA `(.L_x_34) ;  /* 0x0000002c00248947 */ /* 0x000fec0003800000 */
[----:B------:R-:W0:Y:S01]  /*20f0*/  LDC.64 R106, c[0x0][0x5b8] ;  /* 0x00016e00ff6a7b82 */ /* 0x000e220000000a00 */
[----:B------:R-:W-:-:S07]  /*2100*/  ULDC.64 UR4, c[0x0][0x5c0] ;  /* 0x0001700000047ab9 */ /* 0x000fce0000000a00 */
[----:B------:R-:W1:Y:S08]  /*2110*/  LDC.64 R108, c[0x0][0x5b0] ;  /* 0x00016c00ff6c7b82 */ /* 0x000e700000000a00 */
[----:B------:R-:W2:Y:S01]  /*2120*/  LDC.64 R110, c[0x0][0x5a8] ;  /* 0x00016a00ff6e7b82 */ /* 0x000ea20000000a00 */
[-C--:B0-----:R-:W-:Y:S02]  /*2130*/  IMAD R8, R13, R106.reuse, RZ ;  /* 0x0000006a0d087224 */ /* 0x081fe400078e02ff */
[----:B------:R-:W-:-:S04]  /*2140*/  IMAD.WIDE.U32 R4, R2, R106, R10 ;  /* 0x0000006a02047225 */ /* 0x000fc800078e000a */
[----:B------:R-:W-:Y:S01]  /*2150*/  IMAD R105, R2, R107, R8 ;  /* 0x0000006b02697224 */ /* 0x000fe200078e0208 */
[----:B------:R-:W-:Y:S01]  /*2160*/  IADD3 R12, P0, R20, R4, RZ ;  /* 0x00000004140c7210 */ /* 0x000fe20007f1e0ff */
[----:B-1----:R-:W-:-:S03]  /*2170*/  IMAD R4, R103, R108, RZ ;  /* 0x0000006c67047224 */ /* 0x002fc600078e02ff */
[----:B------:R-:W-:Y:S01]  /*2180*/  IADD3.X R13, R21, R5, R105, P0, !PT ;  /* 0x00000005150d7210 */ /* 0x000fe200007fe469 */
[C---:B------:R-:W-:Y:S02]  /*2190*/  IMAD R107, R102.reuse, R109, R4 ;  /* 0x0000006d666b7224 */ /* 0x040fe400078e0204 */
[----:B------:R-:W-:-:S04]  /*21a0*/  IMAD.WIDE.U32 R4, R102, R108, R12 ;  /* 0x0000006c66047225 */ /* 0x000fc800078e000c */
[----:B------:R-:W-:Y:S01]  /*21b0*/  IMAD.IADD R5, R5, 0x1, R107 ;  /* 0x0000000105057824 */ /* 0x000fe200078e026b */
[----:B--2---:R-:W-:-:S04]  /*21c0*/  LEA R14, P0, R4, R110, 0x1 ;  /* 0x0000006e040e7211 */ /* 0x004fc800078008ff */
[----:B------:R-:W-:-:S05]  /*21d0*/  LEA.HI.X R15, R4, R111, R5, 0x1, P0 ;  /* 0x0000006f040f7211 */ /* 0x000fca00000f0c05 */
[----:B------:R-:W2:Y:S01]  /*21e0*/  @P1 LDG.E.LTC128B.U16 R19, desc[UR36][R14.64] ;  /* 0x000000240e131981 */ /* 0x000ea2000c1e1520 */
[----:B------:R-:W-:Y:S01]  /*21f0*/  IMAD.WIDE.U32 R4, R102, R108, R20 ;  /* 0x0000006c66047225 */ /* 0x000fe200078e0014 */
[----:B------:R-:W-:Y:S02]  /*2200*/  BSSY B1, `(.L_x_35) ;  /* 0x0000015000017945 */ /* 0x000fe40003800000 */
[----:B------:R-:W-:-:S04]  /*2210*/  IADD3 R98, P0, R10, R4, RZ ;  /* 0x000000040a627210 */ /* 0x000fc80007f1e0ff */
[----:B------:R-:W-:Y:S02]  /*2220*/  IADD3.X R99, R11, R107, R5, P0, !PT ;  /* 0x0000006b0b637210 */ /* 0x000fe400007fe405 */
[----:B------:R-:W-:Y:S01]  /*2230*/  LEA R8, P0, R104, UR4, 0x1 ;  /* 0x0000000468087c11 */ /* 0x000fe2000f8008ff */
[----:B------:R-:W-:-:S03]  /*2240*/  IMAD.WIDE.U32 R98, R2, R106, R98 ;  /* 0x0000006a02627225 */ /* 0x000fc600078e0062 */
[----:B------:R-:W-:Y:S02]  /*2250*/  LEA.HI.X R9, R104, UR5, R9, 0x1, P0 ;  /* 0x0000000568097c11 */ /* 0x000fe400080f0c09 */
[----:B------:R-:W-:-:S04]  /*2260*/  ISETP.GT.AND P0, PT, R3, 0x1, PT ;  /* 0x000000010300780c */ /* 0x000fc80003f04270 */
[----:B------:R-:W-:Y:S01]  /*2270*/  ISETP.GT.AND P3, PT, R0, RZ, P0 ;  /* 0x000000ff0000720c */ /* 0x000fe20000764270 */
[----:B--2---:R-:W-:-:S04]  /*2280*/  IMAD.U32 R4, R19, 0x10000, RZ ;  /* 0x0001000013047824 */ /* 0x004fc800078e00ff */
[----:B------:R-:W-:Y:S01]  /*2290*/  FMUL R5, R4, R89 ;  /* 0x0000005904057220 */ /* 0x000fe20000400000 */
[----:B------:R-:W-:-:S03]  /*22a0*/  LEA R4, P4, R98, R110, 0x1 ;  /* 0x0000006e62047211 */ /* 0x000fc600078808ff */
[----:B------:R-:W-:-:S05]  /*22b0*/  FFMA R5, R24, R88, R5 ;  /* 0x0000005818057223 */ /* 0x000fca0000000005 */
[----:B------:R-:W-:Y:S01]  /*22c0*/  F2FP.BF16.F32.PACK_AB R14, RZ, R5 ;  /* 0x00000005ff0e723e */ /* 0x000fe200000010ff */
[----:B------:R-:W-:-:S03]  /*22d0*/  IMAD.IADD R5, R105, 0x1, R99 ;  /* 0x0000000169057824 */ /* 0x000fc600078e0263 */
[----:B------:R-:W-:Y:S01]  /*22e0*/  PRMT R15, R14, 0x7610, R15 ;  /* 0x000076100e0f7816 */ /* 0x000fe2000000000f */
[----:B------:R-:W-:Y:S01]  /*22f0*/  IMAD.SHL.U32 R14, R108, 0x8, RZ ;  /* 0x000000086c0e7824 */ /* 0x000fe200078e00ff */
[----:B------:R-:W-:-:S03]  /*2300*/  LEA.HI.X R5, R98, R111, R5, 0x1, P4 ;  /* 0x0000006f62057211 */ /* 0x000fc600020f0c05 */
[----:B------:R0:W-:Y:S02]  /*2310*/  @P1 STG.E.U16 desc[UR36][R8.64], R15 ;  /* 0x0000000f08001986 */ /* 0x0001e4000c101524 */
[----:B0-----:R-:W-:Y:S01]  /*2320*/  SHF.L.U64.HI R15, R108, 0x3, R109 ;  /* 0x000000036c0f7819 */ /* 0x001fe2000001026d */
[----:B------:R-:W-:Y:S06]  /*2330*/  @!P3 BRA `(.L_x_36) ;  /* 0x000000000004b947 */ /* 0x000fec0003800000 */
[----:B------:R0:W5:Y:S02]  /*2340*/  LDG.E.LTC128B.U16 R19, desc[UR36][R4.64+0x2] ;  /* 0x0000022404137981 */ /* 0x000164000c1e1520 */
.L_x_36:
[----:B------:R-:W-:Y:S05]  /*2350*/  BSYNC B1 ;  /* 0x0000000000017941 */ /* 0x000fea0003800000 */
.L_x_35:
[----:B------:R-:W-:Y:S01]  /*2360*/  IMAD.WIDE.U32 R14, R102, R108, R14 ;  /* 0x0000006c660e7225 */ /* 0x000fe200078e000e */
[----:B------:R-:W-:-:S03]  /*2370*/  ISETP.GT.AND P2, PT, R0, 0x8, P2 ;  /* 0x000000080000780c */ /* 0x000fc60001744270 */
[----:B-----5:R-:W-:Y:S02]  /*2380*/  IMAD.U32 R22, R19, 0x10000, RZ ;  /* 0x0001000013167824 */ /* 0x020fe400078e00ff */
[----:B------:R-:W-:Y:S01]  /*2390*/  IMAD.IADD R107, R107, 0x1, R15 ;  /* 0x000000016b6b7824 */ /* 0x000fe200078e020f */
[----:B------:R-:W-:Y:S01]  /*23a0*/  IADD3 R15, P1, R12, R14, RZ ;  /* 0x0000000e0c0f7210 */ /* 0x000fe20007f3e0ff */
[----:B------:R-:W-:-:S04]  /*23b0*/  FMUL R22, R22, R89 ;  /* 0x0000005916167220 */ /* 0x000fc80000400000 */
[----:B------:R-:W-:Y:S01]  /*23c0*/  FFMA R22, R25, R88, R22 ;  /* 0x0000005819167223 */ /* 0x000fe20000000016 */
[----:B------:R-:W-:Y:S01]  /*23d0*/  IMAD.X R24, R107, 0x1, R13, P1 ;  /* 0x000000016b187824 */ /* 0x000fe200008e060d */
[----:B------:R-:W-:-:S03]  /*23e0*/  LEA R12, P1, R15, R110, 0x1 ;  /* 0x0000006e0f0c7211 */ /* 0x000fc600078208ff */
[----:B------:R-:W-:Y:S02]  /*23f0*/  F2FP.BF16.F32.PACK_AB R22, RZ, R22 ;  /* 0x00000016ff16723e */ /* 0x000fe400000010ff */
[----:B------:R-:W-:-:S03]  /*2400*/  LEA.HI.X R13, R15, R111, R24, 0x1, P1 ;  /* 0x0000006f0f0d7211 */ /* 0x000fc600008f0c18 */
[----:B------:R1:W-:Y:S04]  /*2410*/  @P3 STG.E.U16 desc[UR36][R8.64+0x2], R22 ;  /* 0x0000021608003986 */ /* 0x0003e8000c101524 */
[----:B------:R-:W2:Y:S01]  /*2420*/  @P2 LDG.E.LTC128B.U16 R19, desc[UR36][R12.64] ;  /* 0x000000240c132981 */ /* 0x000ea2000c1e1520 */
[----:B------:R-:W-:Y:S01]  /*2430*/  IADD3 R14, P1, P3, R10, R14, R20 ;  /* 0x0000000e0a0e7210 */ /* 0x000fe20007b3e014 */
[----:B------:R-:W-:Y:S01]  /*2440*/  BSSY B1, `(.L_x_37) ;  /* 0x0000011000017945 */ /* 0x000fe20003800000 */
[----:B------:R-:W-:Y:S02]  /*2450*/  SHF.L.U64.HI R7, R6, 0x4, R7 ;  /* 0x0000000406077819 */ /* 0x000fe40000010207 */
[----:B------:R-:W-:Y:S02]  /*2460*/  IADD3.X R15, R11, R107, R21, P1, P3 ;  /* 0x0000006b0b0f7210 */ /* 0x000fe40000fe6415 */
[----:B------:R-:W-:Y:S01]  /*2470*/  ISETP.GT.AND P0, PT, R0, 0x8, P0 ;  /* 0x000000080000780c */ /* 0x000fe20000704270 */
[----:B------:R-:W-:-:S04]  /*2480*/  IMAD.WIDE.U32 R14, R2, R106, R14 ;  /* 0x0000006a020e7225 */ /* 0x000fc800078e000e */
[----:B------:R-:W-:Y:S02]  /*2490*/  IMAD.IADD R2, R105, 0x1, R15 ;  /* 0x0000000169027824 */ /* 0x000fe400078e020f */
[----:B--2---:R-:W-:-:S04]  /*24a0*/  IMAD.U32 R10, R19, 0x10000, RZ ;  /* 0x00010000130a7824 */ /* 0x004fc800078e00ff */
[----:B------:R-:W-:Y:S01]  /*24b0*/  FMUL R11, R10, R89 ;  /* 0x000000590a0b7220 */ /* 0x000fe20000400000 */
[----:B------:R-:W-:Y:S02]  /*24c0*/  LEA R10, P1, R6, R8, 0x4 ;  /* 0x00000008060a7211 */ /* 0x000fe400078220ff */
[----:B------:R-:W-:Y:S01]  /*24d0*/  LEA R6, P3, R14, R110, 0x1 ;  /* 0x0000006e0e067211 */ /* 0x000fe200078608ff */
[----:B------:R-:W-:-:S05]  /*24e0*/  FFMA R11, R26, R88, R11 ;  /* 0x000000581a0b7223 */ /* 0x000fca000000000b */
[----:B------:R-:W-:Y:S01]  /*24f0*/  F2FP.BF16.F32.PACK_AB R12, RZ, R11 ;  /* 0x0000000bff0c723e */ /* 0x000fe200000010ff */
[----:B------:R-:W-:Y:S01]  /*2500*/  IMAD.X R11, R7, 0x1, R9, P1 ;  /* 0x00000001070b7824 */ /* 0x000fe200008e0609 */
[----:B------:R-:W-:-:S04]  /*2510*/  LEA.HI.X R7, R14, R111, R2, 0x1, P3 ;  /* 0x0000006f0e077211 */ /* 0x000fc800018f0c02 */
[----:B------:R1:W-:Y:S01]  /*2520*/  @P2 STG.E.U16 desc[UR36][R10.64], R12 ;  /* 0x0000000c0a002986 */ /* 0x0003e2000c101524 */
[----:B------:R-:W-:Y:S05]  /*2530*/  @!P0 BRA `(.L_x_38) ;  /* 0x0000000000048947 */ /* 0x000fea0003800000 */
[----:B------:R2:W5:Y:S02]  /*2540*/  LDG.E.LTC128B.U16 R19, desc[UR36][R6.64+0x2] ;  /* 0x0000022406137981 */ /* 0x000564000c1e1520 */
.L_x_38:
[----:B------:R-:W-:Y:S05]  /*2550*/  BSYNC B1 ;  /* 0x0000000000017941 */ /* 0x000fea0003800000 */
.L_x_37:
[----:B-----5:R-:W-:Y:S01]  /*2560*/  IMAD.U32 R2, R19, 0x10000, RZ ;  /* 0x0001000013027824 */ /* 0x020fe200078e00ff */
[----:B------:R-:W-:Y:S01]  /*2570*/  ISETP.GT.AND P1, PT, R3, 0x8, PT ;  /* 0x000000080300780c */ /* 0x000fe20003f24270 */
[----:B------:R-:W-:Y:S02]  /*2580*/  BSSY B1, `(.L_x_39) ;  /* 0x0000008000017945 */ /* 0x000fe40003800000 */
[----:B------:R-:W-:Y:S01]  /*2590*/  FMUL R2, R2, R89 ;  /* 0x0000005902027220 */ /* 0x000fe20000400000 */
[----:B------:R-:W-:-:S03]  /*25a0*/  ISETP.GT.AND P2, PT, R0, RZ, P1 ;  /* 0x000000ff0000720c */ /* 0x000fc60000f44270 */
[----:B------:R-:W-:-:S05]  /*25b0*/  FFMA R2, R27, R88, R2 ;  /* 0x000000581b027223 */ /* 0x000fca0000000002 */
[----:B------:R-:W-:-:S05]  /*25c0*/  F2FP.BF16.F32.PACK_AB R2, RZ, R2 ;  /* 0x00000002ff02723e */ /* 0x000fca00000010ff */
[----:B------:R3:W-:Y:S01]  /*25d0*/  @P0 STG.E.U16 desc[UR36][R10.64+0x2], R2 ;  /* 0x000002020a000986 */ /* 0x0007e2000c101524 */
[----:B------:R-:W-:Y:S05]  /*25e0*/  @!P2 BRA `(.L_x_40) ;  /* 0x000000000004a947 */ /* 0x000fea0003800000 */
[----:B------:R4:W5:Y:S02]  /*25f0*/  LDG.E.LTC128B.U16 R19, desc[UR36][R4.64+0x10] ;  /* 0x0000102404137981 */ /* 0x000964000c1e1520 */
.L_x_40:
[----:B------:R-:W-:Y:S05]  /*2600*/  BSYNC B1 ;  /* 0x0000000000017941 */ /* 0x000fea0003800000 */
.L_x_39:
[----:B---3-5:R-:W-:Y:S01]  /*2610*/  IMAD.U32 R2, R19, 0x10000, RZ ;  /* 0x0001000013027824 */ /* 0x028fe200078e00ff */
        /* <DEDUP_REMOVED lines=9> */
.L_x_42:
[----:B------:R-:W-:Y:S05]  /*26b0*/  BSYNC B1 ;  /* 0x0000000000017941 */ /* 0x000fea0003800000 */
.L_x_41:
[----:B-----5:R-:W-:Y:S01]  /*26c0*/  IMAD.U32 R2, R19, 0x10000, RZ ;  /* 0x0001000013027824 */ /* 0x020fe200078e00ff */
[----:B------:R-:W-:Y:S01]  /*26d0*/  ISETP.GT.AND P1, PT, R0, 0x8, P1 ;  /* 0x000000080000780c */ /* 0x000fe20000f24270 */
[----:B------:R-:W-:Y:S02]  /*26e0*/  BSSY B1, `(.L_x_43) ;  /* 0x0000007000017945 */ /* 0x000fe40003800000 */
[----:B------:R-:W-:-:S04]  /*26f0*/  FMUL R2, R2, R89 ;  /* 0x0000005902027220 */ /* 0x000fc80000400000 */
[----:B------:R-:W-:-:S05]  /*2700*/  FFMA R2, R29, R88, R2 ;  /* 0x000000581d027223 */ /* 0x000fca0000000002 */
[----:B------:R-:W-:-:S05]  /*2710*/  F2FP.BF16.F32.PACK_AB R2, RZ, R2 ;  /* 0x00000002ff02723e */ /* 0x000fca00000010ff */
[----:B------:R0:W-:Y:S01]  /*2720*/  @P3 STG.E.U16 desc[UR36][R8.64+0x12], R2 ;  /* 0x0000120208003986 */ /* 0x0001e2000c101524 */
[----:B------:R-:W-:Y:S05]  /*2730*/  @!P1 BRA `(.L_x_44) ;  /* 0x0000000000049947 */ /* 0x000fea0003800000 */
[----:B------:R0:W5:Y:S02]  /*2740*/  LDG.E.LTC128B.U16 R19, desc[UR36][R6.64+0x10] ;  /* 0x0000102406137981 */ /* 0x000164000c1e1520 */
.L_x_44:
[----:B------:R-:W-:Y:S05]  /*2750*/  BSYNC B1 ;  /* 0x0000000000017941 */ /* 0x000fea0003800000 */
.L_x_43:
[----:B0----5:R-:W-:Y:S01]  /*2760*/  IMAD.U32 R2, R19, 0x10000, RZ ;  /* 0x0001000013027824 */ /* 0x021fe200078e00ff */
[----:B------:R-:W-:Y:S01]  /*2770*/  ISETP.GT.AND P0, PT, R0, 0x8, P0 ;  /* 0x000000080000780c */ /* 0x000fe20000704270 */
[----:B------:R-:W-:Y:S02]  /*2780*/  BSSY B1, `(.L_x_45) ;  /* 0x0000007000017945 */ /* 0x000fe40003800000 */
[----:B---3--:R-:W-:-:S04]  /*2790*/  FMUL R13, R2, R89 ;  /* 0x00000059020d7220 */ /* 0x008fc80000400000 */
[----:B------:R-:W-:-:S05]  /*27a0*/  FFMA R13, R30, R88, R13 ;  /* 0x000000581e0d7223 */ /* 0x000fca000000000d */
[----:B------:R-:W-:-:S05]  /*27b0*/  F2FP.BF16.F32.PACK_AB R13, RZ, R13 ;  /* 0x0000000dff0d723e */ /* 0x000fca00000010ff */
[----:B------:R0:W-:Y:S01]  /*27c0*/  @P1 STG.E.U16 desc[UR36][R10.64+0x10], R13 ;  /* 0x0000100d0a001986 */ /* 0x0001e2000c101524 */
[----:B------:R-:W-:Y:S05]  /*27d0*/  @!P0 BRA `(.L_x_46) ;  /* 0x0000000000048947 */ /* 0x000fea0003800000 */
[----:B------:R3:W5:Y:S02]  /*27e0*/  LDG.E.LTC128B.U16 R19, desc[UR36][R6.64+0x12] ;  /* 0x0000122406137981 */ /* 0x000764000c1e1520 */
.L_x_46:
[----:B------:R-:W-:Y:S05]  /*27f0*/  BSYNC B1 ;  /* 0x0000000000017941 */ /* 0x000fea0003800000 */
.L_x_45:
        /* <DEDUP_REMOVED lines=10> */
.L_x_48:
[----:B------:R-:W-:Y:S05]  /*28a0*/  BSYNC B1 ;  /* 0x0000000000017941 */ /* 0x000fea0003800000 */
.L_x_47:
[----:B0----5:R-:W-:Y:S01]  /*28b0*/  IMAD.U32 R2, R19, 0x10000, RZ ;  /* 0x0001000013027824 */ /* 0x021fe200078e00ff */
        /* <DEDUP_REMOVED lines=9> */
.L_x_50:
[----:B------:R-:W-:Y:S05]  /*2950*/  BSYNC B1 ;  /* 0x0000000000017941 */ /* 0x000fea0003800000 */
.L_x_49:
        /* <DEDUP_REMOVED lines=9> */
.L_x_52:
[----:B------:R-:W-:Y:S05]  /*29f0*/  BSYNC B1 ;  /* 0x0000000000017941 */ /* 0x000fea0003800000 */
.L_x_51:
[----:B0----5:R-:W-:Y:S01]  /*2a00*/  IMAD.U32 R2, R19, 0x10000, RZ ;  /* 0x0001000013027824 */ /* 0x021fe200078e00ff */
        /* <DEDUP_REMOVED lines=8> */
.L_x_54:
[----:B------:R-:W-:Y:S05]  /*2a90*/  BSYNC B1 ;  /* 0x0000000000017941 */ /* 0x000fea0003800000 */
.L_x_53:
        /* <DEDUP_REMOVED lines=10> */
.L_x_56:
[----:B------:R-:W-:Y:S05]  /*2b40*/  BSYNC B1 ;  /* 0x0000000000017941 */ /* 0x000fea0003800000 */
.L_x_55:
        /* <DEDUP_REMOVED lines=10> */
.L_x_58:
[----:B------:R-:W-:Y:S05]  /*2bf0*/  BSYNC B1 ;  /* 0x0000000000017941 */ /* 0x000fea0003800000 */
.L_x_57:
        /* <DEDUP_REMOVED lines=9> */
.L_x_60:
[----:B------:R-:W-:Y:S05]  /*2c90*/  BSYNC B1 ;  /* 0x0000000000017941 */ /* 0x000fea0003800000 */
.L_x_59:
        /* <DEDUP_REMOVED lines=9> */
.L_x_62:
[----:B------:R-:W-:Y:S05]  /*2d30*/  BSYNC B1 ;  /* 0x0000000000017941 */ /* 0x000fea0003800000 */
.L_x_61:
        /* <DEDUP_REMOVED lines=10> */
.L_x_64:
[----:B------:R-:W-:Y:S05]  /*2de0*/  BSYNC B1 ;  /* 0x0000000000017941 */ /* 0x000fea0003800000 */
.L_x_63:
        /* <DEDUP_REMOVED lines=10> */
.L_x_66:
[----:B------:R-:W-:Y:S05]  /*2e90*/  BSYNC B1 ;  /* 0x0000000000017941 */ /* 0x000fea0003800000 */
.L_x_65:
        /* <DEDUP_REMOVED lines=9> */
.L_x_68:
[----:B------:R-:W-:Y:S05]  /*2f30*/  BSYNC B1 ;  /* 0x0000000000017941 */ /* 0x000fea0003800000 */
.L_x_67:
        /* <DEDUP_REMOVED lines=9> */
.L_x_70:
[----:B------:R-:W-:Y:S05]  /*2fd0*/  BSYNC B1 ;  /* 0x0000000000017941 */ /* 0x000fea0003800000 */
.L_x_69:
        /* <DEDUP_REMOVED lines=10> */
.L_x_72:
[----:B------:R-:W-:Y:S05]  /*3080*/  BSYNC B1 ;  /* 0x0000000000017941 */ /* 0x000fea0003800000 */
.L_x_71:
        /* <DEDUP_REMOVED lines=10> */
.L_x_74:
[----:B------:R-:W-:Y:S05]  /*3130*/  BSYNC B1 ;  /* 0x0000000000017941 */ /* 0x000fea0003800000 */
.L_x_73:
        /* <DEDUP_REMOVED lines=9> */
.L_x_76:
[----:B------:R-:W-:Y:S05]  /*31d0*/  BSYNC B1 ;  /* 0x0000000000017941 */ /* 0x000fea0003800000 */
.L_x_75:
        /* <DEDUP_REMOVED lines=9> */
.L_x_78:
[----:B------:R-:W-:Y:S05]  /*3270*/  BSYNC B1 ;  /* 0x0000000000017941 */ /* 0x000fea0003800000 */
.L_x_77:
        /* <DEDUP_REMOVED lines=10> */
.L_x_80:
[----:B------:R-:W-:Y:S05]  /*3320*/  BSYNC B1 ;  /* 0x0000000000017941 */ /* 0x000fea0003800000 */
.L_x_79:
        /* <DEDUP_REMOVED lines=10> */
.L_x_82:
[----:B------:R-:W-:Y:S05]  /*33d0*/  BSYNC B1 ;  /* 0x0000000000017941 */ /* 0x000fea0003800000 */
.L_x_81:
        /* <DEDUP_REMOVED lines=9> */
.L_x_84:
[----:B------:R-:W-:Y:S05]  /*3470*/  BSYNC B1 ;  /* 0x0000000000017941 */ /* 0x000fea0003800000 */
.L_x_83:
        /* <DEDUP_REMOVED lines=9> */
.L_x_86:
[----:B------:R-:W-:Y:S05]  /*3510*/  BSYNC B1 ;  /* 0x0000000000017941 */ /* 0x000fea0003800000 */
.L_x_85:
        /* <DEDUP_REMOVED lines=10> */
.L_x_88:
[----:B------:R-:W-:Y:S05]  /*35c0*/  BSYNC B1 ;  /* 0x0000000000017941 */ /* 0x000fea0003800000 */
.L_x_87:
        /* <DEDUP_REMOVED lines=10> */
.L_x_90:
[----:B------:R-:W-:Y:S05]  /*3670*/  BSYNC B1 ;  /* 0x0000000000017941 */ /* 0x000fea0003800000 */
.L_x_89:
        /* <DEDUP_REMOVED lines=9> */
.L_x_92:
[----:B------:R-:W-:Y:S05]  /*3710*/  BSYNC B1 ;  /* 0x0000000000017941 */ /* 0x000fea0003800000 */
.L_x_91:
        /* <DEDUP_REMOVED lines=9> */
.L_x_94:
[----:B------:R-:W-:Y:S05]  /*37b0*/  BSYNC B1 ;  /* 0x0000000000017941 */ /* 0x000fea0003800000 */
.L_x_93:
        /* <DEDUP_REMOVED lines=10> */
.L_x_96:
[----:B------:R-:W-:Y:S05]  /*3860*/  BSYNC B1 ;  /* 0x0000000000017941 */ /* 0x000fea0003800000 */
.L_x_95:
        /* <DEDUP_REMOVED lines=10> */
.L_x_98:
[----:B------:R-:W-:Y:S05]  /*3910*/  BSYNC B1 ;  /* 0x0000000000017941 */ /* 0x000fea0003800000 */
.L_x_97:
        /* <DEDUP_REMOVED lines=9> */
.L_x_100:
[----:B------:R-:W-:Y:S05]  /*39b0*/  BSYNC B1 ;  /* 0x0000000000017941 */ /* 0x000fea0003800000 */
.L_x_99:
        /* <DEDUP_REMOVED lines=9> */
.L_x_102:
[----:B------:R-:W-:Y:S05]  /*3a50*/  BSYNC B1 ;  /* 0x0000000000017941 */ /* 0x000fea0003800000 */
.L_x_101:
        /* <DEDUP_REMOVED lines=10> */
.L_x_104:
[----:B------:R-:W-:Y:S05]  /*3b00*/  BSYNC B1 ;  /* 0x0000000000017941 */ /* 0x000fea0003800000 */
.L_x_103:
        /* <DEDUP_REMOVED lines=10> */
.L_x_106:
[----:B------:R-:W-:Y:S05]  /*3bb0*/  BSYNC B1 ;  /* 0x0000000000017941 */ /* 0x000fea0003800000 */
.L_x_105:
        /* <DEDUP_REMOVED lines=9> */
.L_x_108:
[----:B------:R-:W-:Y:S05]  /*3c50*/  BSYNC B1 ;  /* 0x0000000000017941 */ /* 0x000fea0003800000 */
.L_x_107:
        /* <DEDUP_REMOVED lines=9> */
.L_x_110:
[----:B------:R-:W-:Y:S05]  /*3cf0*/  BSYNC B1 ;  /* 0x0000000000017941 */ /* 0x000fea0003800000 */
.L_x_109:
        /* <DEDUP_REMOVED lines=10> */
.L_x_112:
[----:B------:R-:W-:Y:S05]  /*3da0*/  BSYNC B1 ;  /* 0x0000000000017941 */ /* 0x000fea0003800000 */
.L_x_111:
        /* <DEDUP_REMOVED lines=10> */
.L_x_114:
[----:B------:R-:W-:Y:S05]  /*3e50*/  BSYNC B1 ;  /* 0x0000000000017941 */ /* 0x000fea0003800000 */
.L_x_113:
        /* <DEDUP_REMOVED lines=9> */
.L_x_116:
[----:B------:R-:W-:Y:S05]  /*3ef0*/  BSYNC B1 ;  /* 0x0000000000017941 */ /* 0x000fea0003800000 */
.L_x_115:
        /* <DEDUP_REMOVED lines=9> */
.L_x_118:
[----:B------:R-:W-:Y:S05]  /*3f90*/  BSYNC B1 ;  /* 0x0000000000017941 */ /* 0x000fea0003800000 */
.L_x_117:
        /* <DEDUP_REMOVED lines=10> */
.L_x_120:
[----:B------:R-:W-:Y:S05]  /*4040*/  BSYNC B1 ;  /* 0x0000000000017941 */ /* 0x000fea0003800000 */
.L_x_119:
        /* <DEDUP_REMOVED lines=10> */
.L_x_122:
[----:B------:R-:W-:Y:S05]  /*40f0*/  BSYNC B1 ;  /* 0x0000000000017941 */ /* 0x000fea0003800000 */
.L_x_121:
        /* <DEDUP_REMOVED lines=9> */
.L_x_124:
[----:B------:R-:W-:Y:S05]  /*4190*/  BSYNC B1 ;  /* 0x0000000000017941 */ /* 0x000fea0003800000 */
.L_x_123:
        /* <DEDUP_REMOVED lines=9> */
.L_x_126:
[----:B------:R-:W-:Y:S05]  /*4230*/  BSYNC B1 ;  /* 0x0000000000017941 */ /* 0x000fea0003800000 */
.L_x_125:
        /* <DEDUP_REMOVED lines=10> */
.L_x_128:
[----:B------:R-:W-:Y:S05]  /*42e0*/  BSYNC B1 ;  /* 0x0000000000017941 */ /* 0x000fea0003800000 */
.L_x_127:
        /* <DEDUP_REMOVED lines=10> */
.L_x_130:
[----:B------:R-:W-:Y:S05]  /*4390*/  BSYNC B1 ;  /* 0x0000000000017941 */ /* 0x000fea0003800000 */
.L_x_129:
        /* <DEDUP_REMOVED lines=9> */
.L_x_132:
[----:B------:R-:W-:Y:S05]  /*4430*/  BSYNC B1 ;  /* 0x0000000000017941 */ /* 0x000fea0003800000 */
.L_x_131:
        /* <DEDUP_REMOVED lines=9> */
.L_x_134:
[----:B------:R-:W-:Y:S05]  /*44d0*/  BSYNC B1 ;  /* 0x0000000000017941 */ /* 0x000fea0003800000 */
.L_x_133:
        /* <DEDUP_REMOVED lines=10> */
.L_x_136:
[----:B------:R-:W-:Y:S05]  /*4580*/  BSYNC B1 ;  /* 0x0000000000017941 */ /* 0x000fea0003800000 */
.L_x_135:
        /* <DEDUP_REMOVED lines=10> */
.L_x_138:
[----:B------:R-:W-:Y:S05]  /*4630*/  BSYNC B1 ;  /* 0x0000000000017941 */ /* 0x000fea0003800000 */
.L_x_137:
        /* <DEDUP_REMOVED lines=9> */
.L_x_140:
[----:B------:R-:W-:Y:S05]  /*46d0*/  BSYNC B1 ;  /* 0x0000000000017941 */ /* 0x000fea0003800000 */
.L_x_139:
        /* <DEDUP_REMOVED lines=9> */
.L_x_142:
[----:B------:R-:W-:Y:S05]  /*4770*/  BSYNC B1 ;  /* 0x0000000000017941 */ /* 0x000fea0003800000 */
.L_x_141:
        /* <DEDUP_REMOVED lines=10> */
.L_x_144:
[----:B------:R-:W-:Y:S05]  /*4820*/  BSYNC B1 ;  /* 0x0000000000017941 */ /* 0x000fea0003800000 */
.L_x_143:
        /* <DEDUP_REMOVED lines=10> */
.L_x_146:
[----:B------:R-:W-:Y:S05]  /*48d0*/  BSYNC B1 ;  /* 0x0000000000017941 */ /* 0x000fea0003800000 */
.L_x_145:
        /* <DEDUP_REMOVED lines=9> */
.L_x_148:
[----:B------:R-:W-:Y:S05]  /*4970*/  BSYNC B1 ;  /* 0x0000000000017941 */ /* 0x000fea0003800000 */
.L_x_147:
        /* <DEDUP_REMOVED lines=9> */
.L_x_150:
[----:B------:R-:W-:Y:S05]  /*4a10*/  BSYNC B1 ;  /* 0x0000000000017941 */ /* 0x000fea0003800000 */
.L_x_149:
        /* <DEDUP_REMOVED lines=10> */
.L_x_152:
[----:B------:R-:W-:Y:S05]  /*4ac0*/  BSYNC B1 ;  /* 0x0000000000017941 */ /* 0x000fea0003800000 */
.L_x_151:
[----:B0----5:R-:W-:Y:S01]  /*4ad0*/  IMAD.U32 R2, R19, 0x10000, RZ ;  /* 0x0001000013027824 */ /* 0x021fe200078e00ff */
[----:B------:R-:W-:Y:S01]  /*4ae0*/  ISETP.GT.AND P0, PT, R3, 0x79, PT ;  /* 0x000000790300780c */ /* 0x000fe20003f04270 */
[----:B------:R-:W-:Y:S01]  /*4af0*/  @P2 IMAD.MOV.U32 R3, RZ, RZ, R9 ;  /* 0x000000ffff032224 */ /* 0x000fe200078e0009 */
[----:B------:R-:W-:Y:S01]  /*4b00*/  BSSY B1, `(.L_x_153) ;  /* 0x0000009000017945 */ /* 0x000fe20003800000 */
[----:B------:R-:W-:Y:S01]  /*4b10*/  FMUL R13, R2, R89 ;  /* 0x00000059020d7220 */ /* 0x000fe20000400000 */
[----:B------:R-:W-:Y:S01]  /*4b20*/  @P2 IMAD.MOV.U32 R2, RZ, RZ, R8 ;  /* 0x000000ffff022224 */ /* 0x000fe200078e0008 */
[----:B------:R-:W-:Y:S02]  /*4b30*/  ISETP.GT.AND P3, PT, R0, RZ, P0 ;  /* 0x000000ff0000720c */ /* 0x000fe40000764270 */
[----:B------:R-:W-:-:S05]  /*4b40*/  FFMA R13, R84, R88, R13 ;  /* 0x00000058540d7223 */ /* 0x000fca000000000d */
[----:B------:R-:W-:-:S05]  /*4b50*/  F2FP.BF16.F32.PACK_AB R13, RZ, R13 ;  /* 0x0000000dff0d723e */ /* 0x000fca00000010ff */
[----:B------:R0:W-:Y:S01]  /*4b60*/  @P2 STG.E.U16 desc[UR36][R2.64+0xf0], R13 ;  /* 0x0000f00d02002986 */ /* 0x0001e2000c101524 */
[----:B------:R-:W-:Y:S05]  /*4b70*/  @!P3 BRA `(.L_x_154) ;  /* 0x000000000004b947 */ /* 0x000fea0003800000 */
[----:B------:R0:W5:Y:S02]  /*4b80*/  LDG.E.LTC128B.U16 R19, desc[UR36][R4.64+0xf2] ;  /* 0x0000f22404137981 */ /* 0x000164000c1e1520 */
.L_x_154:
[----:B------:R-:W-:Y:S05]  /*4b90*/  BSYNC B1 ;  /* 0x0000000000017941 */ /* 0x000fea0003800000 */
.L_x_153:
        /* <DEDUP_REMOVED lines=9> */
.L_x_156:
[----:B------:R-:W-:Y:S05]  /*4c30*/  BSYNC B1 ;  /* 0x0000000000017941 */ /* 0x000fea0003800000 */
.L_x_155:
[----:B0----5:R-:W-:Y:S01]  /*4c40*/  IMAD.U32 R2, R19, 0x10000, RZ ;  /* 0x0001000013027824 */ /* 0x021fe200078e00ff */
[----:B------:R-:W-:Y:S01]  /*4c50*/  ISETP.GT.AND P0, PT, R0, 0x8, P0 ;  /* 0x000000080000780c */ /* 0x000fe20000704270 */
[----:B------:R-:W-:Y:S02]  /*4c60*/  BSSY B1, `(.L_x_157) ;  /* 0x000000a000017945 */ /* 0x000fe40003800000 */
[----:B------:R-:W-:Y:S01]  /*4c70*/  FMUL R3, R2, R89 ;  /* 0x0000005902037220 */ /* 0x000fe20000400000 */
[----:B------:R-:W-:-:S03]  /*4c80*/  @P1 IMAD.MOV.U32 R2, RZ, RZ, R10 ;  /* 0x000000ffff021224 */ /* 0x000fc600078e000a */
[----:B------:R-:W-:-:S05]  /*4c90*/  FFMA R3, R86, R88, R3 ;  /* 0x0000005856037223 */ /* 0x000fca0000000003 */
[----:B------:R-:W-:-:S04]  /*4ca0*/  F2FP.BF16.F32.PACK_AB R3, RZ, R3 ;  /* 0x00000003ff03723e */ /* 0x000fc800000010ff */
[----:B----4-:R-:W-:Y:S01]  /*4cb0*/  PRMT R4, R3, 0x7610, R4 ;  /* 0x0000761003047816 */ /* 0x010fe20000000004 */
[----:B------:R-:W-:-:S05]  /*4cc0*/  @P1 IMAD.MOV.U32 R3, RZ, RZ, R11 ;  /* 0x000000ffff031224 */ /* 0x000fca00078e000b */
[----:B------:R0:W-:Y:S01]  /*4cd0*/  @P1 STG.E.U16 desc[UR36][R2.64+0xf0], R4 ;  /* 0x0000f00402001986 */ /* 0x0001e2000c101524 */
[----:B------:R-:W-:Y:S05]  /*4ce0*/  @!P0 BRA `(.L_x_158) ;  /* 0x0000000000048947 */ /* 0x000fea0003800000 */
[----:B------:R4:W5:Y:S02]  /*4cf0*/  LDG.E.LTC128B.U16 R19, desc[UR36][R6.64+0xf2] ;  /* 0x0000f22406137981 */ /* 0x000964000c1e1520 */
.L_x_158:
[----:B------:R-:W-:Y:S05]  /*4d00*/  BSYNC B1 ;  /* 0x0000000000017941 */ /* 0x000fea0003800000 */
.L_x_157:
[----:B------:R-:W-:Y:S05]  /*4d10*/  @!P0 BRA `(.L_x_159) ;  /* 0x0000001000e88947 */ /* 0x000fea0003800000 */
[----:B-----5:R-:W-:-:S04]  /*4d20*/  IMAD.U32 R0, R19, 0x10000, RZ ;  /* 0x0001000013007824 */ /* 0x020fc800078e00ff */
[----:B------:R-:W-:-:S04]  /*4d30*/  FMUL R0, R0, R89 ;  /* 0x0000005900007220 */ /* 0x000fc80000400000 */
[----:B------:R-:W-:-:S05]  /*4d40*/  FFMA R0, R87, R88, R0 ;  /* 0x0000005857007223 */ /* 0x000fca0000000000 */
[----:B------:R-:W-:-:S05]  /*4d50*/  F2FP.BF16.F32.PACK_AB R0, RZ, R0 ;  /* 0x00000000ff00723e */ /* 0x000fca00000010ff */
[----:B------:R0:W-:Y:S01]  /*4d60*/  STG.E.U16 desc[UR36][R10.64+0xf2], R0 ;  /* 0x0000f2000a007986 */ /* 0x0001e2000c101524 */
[----:B------:R-:W-:Y:S05]  /*4d70*/  BRA `(.L_x_159) ;  /* 0x0000001000d07947 */ /* 0x000fea0003800000 */
.L_x_34:
[----:B------:R-:W-:Y:S01]  /*4d80*/  ISETP.GT.AND P0, PT, R3, 0x1, PT ;  /* 0x000000010300780c */ /* 0x000fe20003f04270 */
[----:B------:R-:W-:Y:S01]  /*4d90*/  ULDC.64 UR4, c[0x0][0x5c0] ;  /* 0x0001700000047ab9 */ /* 0x000fe20000000a00 */
[-C--:B------:R-:W-:Y:S01]  /*4da0*/  FMUL R24, R24, R88.reuse ;  /* 0x0000005818187220 */ /* 0x080fe20000400000 */
[-C--:B------:R-:W-:Y:S01]  /*4db0*/  FMUL R25, R25, R88.reuse ;  /* 0x0000005819197220 */ /* 0x080fe20000400000 */
[----:B------:R-:W-:Y:S01]  /*4dc0*/  ISETP.GT.AND P3, PT, R0, RZ, P0 ;  /* 0x000000ff0000720c */ /* 0x000fe20000764270 */
[-C--:B------:R-:W-:Y:S01]  /*4dd0*/  FMUL R26, R26, R88.reuse ;  /* 0x000000581a1a7220 */ /* 0x080fe20000400000 */
[----:B------:R-:W-:Y:S01]  /*4de0*/  LEA R4, P4, R104, UR4, 0x1 ;  /* 0x0000000468047c11 */ /* 0x000fe2000f8808ff */
[----:B------:R-:W-:Y:S01]  /*4df0*/  FMUL R27, R27, R88 ;  /* 0x000000581b1b7220 */ /* 0x000fe20000400000 */
[----:B------:R-:W-:Y:S01]  /*4e00*/  F2FP.BF16.F32.PACK_AB R24, RZ, R24 ;  /* 0x00000018ff18723e */ /* 0x000fe200000010ff */
[-C--:B------:R-:W-:Y:S01]  /*4e10*/  FMUL R28, R28, R88.reuse ;  /* 0x000000581c1c7220 */ /* 0x080fe20000400000 */
[----:B------:R-:W-:Y:S01]  /*4e20*/  LEA.HI.X R5, R104, UR5, R9, 0x1, P4 ;  /* 0x0000000568057c11 */ /* 0x000fe2000a0f0c09 */
[-C--:B------:R-:W-:Y:S01]  /*4e30*/  FMUL R29, R29, R88.reuse ;  /* 0x000000581d1d7220 */ /* 0x080fe20000400000 */
[----:B------:R-:W-:Y:S01]  /*4e40*/  F2FP.BF16.F32.PACK_AB R25, RZ, R25 ;  /* 0x00000019ff19723e */ /* 0x000fe200000010ff */
[-C--:B------:R-:W-:Y:S01]  /*4e50*/  FMUL R30, R30, R88.reuse ;  /* 0x000000581e1e7220 */ /* 0x080fe20000400000 */
[----:B------:R-:W-:Y:S01]  /*4e60*/  SHF.L.U64.HI R7, R6, 0x4, R7 ;  /* 0x0000000406077819 */ /* 0x000fe20000010207 */
[----:B------:R-:W-:Y:S01]  /*4e70*/  @P1 STG.E.U16 desc[UR36][R4.64], R24 ;  /* 0x0000001804001986 */ /* 0x000fe2000c101524 */
[----:B------:R-:W-:Y:S01]  /*4e80*/  ISETP.GT.AND P1, PT, R3, 0x8, PT ;  /* 0x000000080300780c */ /* 0x000fe20003f24270 */
[----:B------:R-:W-:Y:S01]  /*4e90*/  FMUL R31, R31, R88 ;  /* 0x000000581f1f7220 */ /* 0x000fe20000400000 */
[----:B------:R-:W-:Y:S01]  /*4ea0*/  ISETP.GT.AND P4, PT, R0, 0x8, P0 ;  /* 0x000000080000780c */ /* 0x000fe20000784270 */
[----:B------:R-:W-:Y:S01]  /*4eb0*/  @P3 STG.E.U16 desc[UR36][R4.64+0x2], R25 ;  /* 0x0000021904003986 */ /* 0x000fe2000c101524 */
[----:B------:R-:W-:Y:S01]  /*4ec0*/  LEA R6, P3, R6, R4, 0x4 ;  /* 0x0000000406067211 */ /* 0x000fe200078620ff */
[-C--:B------:R-:W-:Y:S01]  /*4ed0*/  FMUL R32, R32, R88.reuse ;  /* 0x0000005820207220 */ /* 0x080fe20000400000 */
[C---:B------:R-:W-:Y:S01]  /*4ee0*/  ISETP.GT.AND P2, PT, R0.reuse, 0x8, P2 ;  /* 0x000000080000780c */ /* 0x040fe20001744270 */
[-C--:B------:R-:W-:Y:S01]  /*4ef0*/  FMUL R33, R33, R88.reuse ;  /* 0x0000005821217220 */ /* 0x080fe20000400000 */
[----:B------:R-:W-:Y:S01]  /*4f00*/  ISETP.GT.AND P0, PT, R3, 0x9, PT ;  /* 0x000000090300780c */ /* 0x000fe20003f04270 */
[----:B------:R-:W-:Y:S01]  /*4f10*/  IMAD.X R7, R7, 0x1, R5, P3 ;  /* 0x0000000107077824 */ /* 0x000fe200018e0605 */
[----:B------:R-:W-:Y:S01]  /*4f20*/  ISETP.GT.AND P5, PT, R0, RZ, P1 ;  /* 0x000000ff0000720c */ /* 0x000fe20000fa4270 */
[-C--:B------:R-:W-:Y:S01]  /*4f30*/  FMUL R34, R34, R88.reuse ;  /* 0x0000005822227220 */ /* 0x080fe20000400000 */
[----:B------:R-:W-:Y:S01]  /*4f40*/  ISETP.GT.AND P3, PT, R0, RZ, P0 ;  /* 0x000000ff0000720c */ /* 0x000fe20000764270 */
[----:B------:R-:W-:Y:S01]  /*4f50*/  FMUL R35, R35, R88 ;  /* 0x0000005823237220 */ /* 0x000fe20000400000 */
[----:B------:R-:W-:Y:S01]  /*4f60*/  F2FP.BF16.F32.PACK_AB R26, RZ, R26 ;  /* 0x0000001aff1a723e */ /* 0x000fe200000010ff */
[-C--:B------:R-:W-:Y:S01]  /*4f70*/  FMUL R36, R36, R88.reuse ;  /* 0x0000005824247220 */ /* 0x080fe20000400000 */
[----:B------:R-:W-:Y:S01]  /*4f80*/  F2FP.BF16.F32.PACK_AB R27, RZ, R27 ;  /* 0x0000001bff1b723e */ /* 0x000fe200000010ff */
[----:B------:R-:W-:Y:S01]  /*4f90*/  FMUL R37, R37, R88 ;  /* 0x0000005825257220 */ /* 0x000fe20000400000 */
[----:B------:R-:W-:Y:S01]  /*4fa0*/  F2FP.BF16.F32.PACK_AB R28, RZ, R28 ;  /* 0x0000001cff1c723e */ /* 0x000fe200000010ff */
[----:B------:R-:W-:Y:S01]  /*4fb0*/  @P2 STG.E.U16 desc[UR36][R6.64], R26 ;  /* 0x0000001a06002986 */ /* 0x000fe2000c101524 */
[----:B------:R-:W-:Y:S01]  /*4fc0*/  F2FP.BF16.F32.PACK_AB R29, RZ, R29 ;  /* 0x0000001dff1d723e */ /* 0x000fe200000010ff */
[-C--:B------:R-:W-:Y:S01]  /*4fd0*/  FMUL R38, R38, R88.reuse ;  /* 0x0000005826267220 */ /* 0x080fe20000400000 */
[C---:B------:R-:W-:Y:S01]  /*4fe0*/  ISETP.GT.AND P2, PT, R0.reuse, 0x8, P1 ;  /* 0x000000080000780c */ /* 0x040fe20000f44270 */
[----:B------:R-:W-:Y:S01]  /*4ff0*/  @P4 STG.E.U16 desc[UR36][R6.64+0x2], R27 ;  /* 0x0000021b06004986 */ /* 0x000fe2000c101524 */
[----:B------:R-:W-:Y:S01]  /*5000*/  ISETP.GT.AND P1, PT, R3, 0x10, PT ;  /* 0x000000100300780c */ /* 0x000fe20003f24270 */
[----:B------:R-:W-:Y:S01]  /*5010*/  FMUL R39, R39, R88 ;  /* 0x0000005827277220 */ /* 0x000fe20000400000 */
[----:B------:R-:W-:Y:S01]  /*5020*/  F2FP.BF16.F32.PACK_AB R30, RZ, R30 ;  /* 0x0000001eff1e723e */ /* 0x000fe200000010ff */
[----:B------:R-:W-:Y:S01]  /*5030*/  @P5 STG.E.U16 desc[UR36][R4.64+0x10], R28 ;  /* 0x0000101c04005986 */ /* 0x000fe2000c101524 */
[----:B------:R-:W-:Y:S01]  /*5040*/  ISETP.GT.AND P4, PT, R0, RZ, P1 ;  /* 0x000000ff0000720c */ /* 0x000fe20000f84270 */
[-C--:B------:R-:W-:Y:S01]  /*5050*/  FMUL R40, R40, R88.reuse ;  /* 0x0000005828287220 */ /* 0x080fe20000400000 */
[----:B------:R-:W-:Y:S01]  /*5060*/  F2FP.BF16.F32.PACK_AB R31, RZ, R31 ;  /* 0x0000001fff1f723e */ /* 0x000fe200000010ff */
[----:B------:R-:W-:Y:S01]  /*5070*/  @P3 STG.E.U16 desc[UR36][R4.64+0x12], R29 ;  /* 0x0000121d04003986 */ /* 0x000fe2000c101524 */
[----:B------:R-:W-:Y:S01]  /*5080*/  ISETP.GT.AND P3, PT, R0, 0x8, P0 ;  /* 0x000000080000780c */ /* 0x000fe20000764270 */
[----:B------:R-:W-:Y:S01]  /*5090*/  FMUL R41, R41, R88 ;  /* 0x0000005829297220 */ /* 0x000fe20000400000 */
[----:B------:R-:W-:Y:S01]  /*50a0*/  ISETP.GT.AND P0, PT, R3, 0x11, PT ;  /* 0x000000110300780c */ /* 0x000fe20003f04270 */
[----:B------:R-:W-:Y:S01]  /*50b0*/  @P2 STG.E.U16 desc[UR36][R6.64+0x10], R30 ;  /* 0x0000101e06002986 */ /* 0x000fe2000c101524 */
[----:B------:R-:W-:Y:S01]  /*50c0*/  F2FP.BF16.F32.PACK_AB R32, RZ, R32 ;  /* 0x00000020ff20723e */ /* 0x000fe200000010ff */
[-C--:B------:R-:W-:Y:S01]  /*50d0*/  FMUL R42, R42, R88.reuse ;  /* 0x000000582a2a7220 */ /* 0x080fe20000400000 */
[C---:B------:R-:W-:Y:S01]  /*50e0*/  ISETP.GT.AND P5, PT, R0.reuse, RZ, P0 ;  /* 0x000000ff0000720c */ /* 0x040fe200007a4270 */
[-C--:B------:R-:W-:Y:S01]  /*50f0*/  FMUL R43, R43, R88.reuse ;  /* 0x000000582b2b7220 */ /* 0x080fe20000400000 */
[----:B------:R-:W-:Y:S01]  /*5100*/  ISETP.GT.AND P2, PT, R0, 0x8, P1 ;  /* 0x000000080000780c */ /* 0x000fe20000f44270 */
[-C--:B------:R-:W-:Y:S01]  /*5110*/  FMUL R44, R44, R88.reuse ;  /* 0x000000582c2c7220 */ /* 0x080fe20000400000 */
[----:B------:R-:W-:Y:S01]  /*5120*/  ISETP.GT.AND P1, PT, R3, 0x18, PT ;  /* 0x000000180300780c */ /* 0x000fe20003f24270 */
[-C--:B------:R-:W-:Y:S01]  /*5130*/  FMUL R45, R45, R88.reuse ;  /* 0x000000582d2d7220 */ /* 0x080fe20000400000 */
[----:B------:R-:W-:Y:S01]  /*5140*/  F2FP.BF16.F32.PACK_AB R33, RZ, R33 ;  /* 0x00000021ff21723e */ /* 0x000fe200000010ff */
[----:B------:R-:W-:Y:S01]  /*5150*/  @P3 STG.E.U16 desc[UR36][R6.64+0x12], R31 ;  /* 0x0000121f06003986 */ /* 0x000fe2000c101524 */
[----:B------:R-:W-:Y:S01]  /*5160*/  ISETP.GT.AND P3, PT, R0, 0x8, P0 ;  /* 0x000000080000780c */ /* 0x000fe20000764270 */
[-C--:B------:R-:W-:Y:S01]  /*5170*/  FMUL R46, R46, R88.reuse ;  /* 0x000000582e2e7220 */ /* 0x080fe20000400000 */
[----:B------:R-:W-:Y:S01]  /*5180*/  ISETP.GT.AND P0, PT, R3, 0x19, PT ;  /* 0x000000190300780c */ /* 0x000fe20003f04270 */
[----:B------:R-:W-:Y:S01]  /*5190*/  @P4 STG.E.U16 desc[UR36][R4.64+0x20], R32 ;  /* 0x0000202004004986 */ /* 0x000fe2000c101524 */
[C---:B------:R-:W-:Y:S01]  /*51a0*/  ISETP.GT.AND P4, PT, R0.reuse, RZ, P1 ;  /* 0x000000ff0000720c */ /* 0x040fe20000f84270 */
[----:B------:R-:W-:Y:S01]  /*51b0*/  FMUL R47, R47, R88 ;  /* 0x000000582f2f7220 */ /* 0x000fe20000400000 */
[----:B------:R-:W-:Y:S01]  /*51c0*/  F2FP.BF16.F32.PACK_AB R34, RZ, R34 ;  /* 0x00000022ff22723e */ /* 0x000fe200000010ff */
[----:B------:R-:W-:Y:S01]  /*51d0*/  @P5 STG.E.U16 desc[UR36][R4.64+0x22], R33 ;  /* 0x0000222104005986 */ /* 0x000fe2000c101524 */
[----:B------:R-:W-:Y:S01]  /*51e0*/  ISETP.GT.AND P5, PT, R0, RZ, P0 ;  /* 0x000000ff0000720c */ /* 0x000fe200007a4270 */
[----:B------:R-:W-:Y:S01]  /*51f0*/  FMUL R48, R48, R88 ;  /* 0x0000005830307220 */ /* 0x000fe20000400000 */
[----:B------:R-:W-:Y:S01]  /*5200*/  F2FP.BF16.F32.PACK_AB R35, RZ, R35 ;  /* 0x00000023ff23723e */ /* 0x000fe200000010ff */
[----:B------:R-:W-:Y:S01]  /*5210*/  @P2 STG.E.U16 desc[UR36][R6.64+0x20], R34 ;  /* 0x0000202206002986 */ /* 0x000fe2000c101524 */
[----:B------:R-:W-:Y:S01]  /*5220*/  F2FP.BF16.F32.PACK_AB R36, RZ, R36 ;  /* 0x00000024ff24723e */ /* 0x000fe200000010ff */
[-C--:B------:R-:W-:Y:S01]  /*5230*/  FMUL R49, R49, R88.reuse ;  /* 0x0000005831317220 */ /* 0x080fe20000400000 */
[----:B------:R-:W-:Y:S01]  /*5240*/  ISETP.GT.AND P2, PT, R0, 0x8, P1 ;  /* 0x000000080000780c */ /* 0x000fe20000f44270 */
[----:B------:R-:W-:Y:S01]  /*5250*/  @P3 STG.E.U16 desc[UR36][R6.64+0x22], R35 ;  /* 0x0000222306003986 */ /* 0x000fe2000c101524 */
[----:B------:R-:W-:Y:S01]  /*5260*/  ISETP.GT.AND P1, PT, R3, 0x20, PT ;  /* 0x000000200300780c */ /* 0x000fe20003f24270 */
[-C--:B------:R-:W-:Y:S01]  /*5270*/  FMUL R50, R50, R88.reuse ;  /* 0x0000005832327220 */ /* 0x080fe20000400000 */
[----:B------:R-:W-:Y:S01]  /*5280*/  F2FP.BF16.F32.PACK_AB R37, RZ, R37 ;  /* 0x00000025ff25723e */ /* 0x000fe200000010ff */
[----:B------:R-:W-:Y:S01]  /*5290*/  @P4 STG.E.U16 desc[UR36][R4.64+0x30], R36 ;  /* 0x0000302404004986 */ /* 0x000fe2000c101524 */
[C---:B------:R-:W-:Y:S01]  /*52a0*/  ISETP.GT.AND P3, PT, R0.reuse, 0x8, P0 ;  /* 0x000000080000780c */ /* 0x040fe20000764270 */
[-C--:B------:R-:W-:Y:S01]  /*52b0*/  FMUL R51, R51, R88.reuse ;  /* 0x0000005833337220 */ /* 0x080fe20000400000 */
[----:B------:R-:W-:Y:S01]  /*52c0*/  ISETP.GT.AND P0, PT, R3, 0x21, PT ;  /* 0x000000210300780c */ /* 0x000fe20003f04270 */
[----:B------:R-:W-:Y:S01]  /*52d0*/  @P5 STG.E.U16 desc[UR36][R4.64+0x32], R37 ;  /* 0x0000322504005986 */ /* 0x000fe2000c101524 */
[----:B------:R-:W-:Y:S01]  /*52e0*/  ISETP.GT.AND P4, PT, R0, RZ, P1 ;  /* 0x000000ff0000720c */ /* 0x000fe20000f84270 */
[----:B------:R-:W-:Y:S01]  /*52f0*/  FMUL R52, R52, R88 ;  /* 0x0000005834347220 */ /* 0x000fe20000400000 */
[----:B------:R-:W-:Y:S01]  /*5300*/  F2FP.BF16.F32.PACK_AB R38, RZ, R38 ;  /* 0x00000026ff26723e */ /* 0x000fe200000010ff */
[-C--:B------:R-:W-:Y:S01]  /*5310*/  FMUL R53, R53, R88.reuse ;  /* 0x0000005835357220 */ /* 0x080fe20000400000 */
        /* <DEDUP_REMOVED lines=113> */
[----:B------:R-:W-:Y:S01]  /*5a30*/  FMUL R87, R87, R88 ;  /* 0x0000005857577220 */ /* 0x000fe20000400000 */
[----:B------:R-:W-:Y:S01]  /*5a40*/  ISETP.GT.AND P0, PT, R3, 0x51, PT ;  /* 0x000000510300780c */ /* 0x000fe20003f04270 */
[----:B------:R-:W-:Y:S01]  /*5a50*/  @P5 STG.E.U16 desc[UR36][R4.64+0x92], R61 ;  /* 0x0000923d04005986 */ /* 0x000fe2000c101524 */
[----:B------:R-:W-:-:S02]  /*5a60*/  ISETP.GT.AND P4, PT, R0, RZ, P1 ;  /* 0x000000ff0000720c */ /* 0x000fc40000f84270 */
[----:B------:R-:W-:Y:S02]  /*5a70*/  F2FP.BF16.F32.PACK_AB R62, RZ, R62 ;  /* 0x0000003eff3e723e */ /* 0x000fe400000010ff */
[C---:B------:R-:W-:Y:S02]  /*5a80*/  ISETP.GT.AND P5, PT, R0.reuse, RZ, P0 ;  /* 0x000000ff0000720c */ /* 0x040fe400007a4270 */
[----:B------:R-:W-:Y:S01]  /*5a90*/  F2FP.BF16.F32.PACK_AB R63, RZ, R63 ;  /* 0x0000003fff3f723e */ /* 0x000fe200000010ff */
[----:B------:R-:W-:Y:S01]  /*5aa0*/  @P2 STG.E.U16 desc[UR36][R6.64+0x90], R62 ;  /* 0x0000903e06002986 */ /* 0x000fe2000c101524 */
[----:B------:R-:W-:Y:S02]  /*5ab0*/  F2FP.BF16.F32.PACK_AB R64, RZ, R64 ;  /* 0x00000040ff40723e */ /* 0x000fe400000010ff */
[----:B------:R-:W-:Y:S01]  /*5ac0*/  ISETP.GT.AND P2, PT, R0, 0x8, P1 ;  /* 0x000000080000780c */ /* 0x000fe20000f44270 */
[----:B------:R-:W-:Y:S01]  /*5ad0*/  @P3 STG.E.U16 desc[UR36][R6.64+0x92], R63 ;  /* 0x0000923f06003986 */ /* 0x000fe2000c101524 */
[----:B------:R-:W-:-:S02]  /*5ae0*/  ISETP.GT.AND P1, PT, R3, 0x58, PT ;  /* 0x000000580300780c */ /* 0x000fc40003f24270 */
[----:B------:R-:W-:Y:S01]  /*5af0*/  F2FP.BF16.F32.PACK_AB R65, RZ, R65 ;  /* 0x00000041ff41723e */ /* 0x000fe200000010ff */
[----:B------:R-:W-:Y:S01]  /*5b00*/  @P4 STG.E.U16 desc[UR36][R4.64+0xa0], R64 ;  /* 0x0000a04004004986 */ /* 0x000fe2000c101524 */
[C---:B------:R-:W-:Y:S02]  /*5b10*/  ISETP.GT.AND P3, PT, R0.reuse, 0x8, P0 ;  /* 0x000000080000780c */ /* 0x040fe40000764270 */
[----:B------:R-:W-:Y:S01]  /*5b20*/  ISETP.GT.AND P0, PT, R3, 0x59, PT ;  /* 0x000000590300780c */ /* 0x000fe20003f04270 */
[----:B------:R-:W-:Y:S01]  /*5b30*/  @P5 STG.E.U16 desc[UR36][R4.64+0xa2], R65 ;  /* 0x0000a24104005986 */ /* 0x000fe2000c101524 */
[C---:B------:R-:W-:Y:S02]  /*5b40*/  ISETP.GT.AND P4, PT, R0.reuse, RZ, P1 ;  /* 0x000000ff0000720c */ /* 0x040fe40000f84270 */
[----:B------:R-:W-:Y:S02]  /*5b50*/  F2FP.BF16.F32.PACK_AB R66, RZ, R66 ;  /* 0x00000042ff42723e */ /* 0x000fe400000010ff */
[----:B------:R-:W-:-:S02]  /*5b60*/  ISETP.GT.AND P5, PT, R0, RZ, P0 ;  /* 0x000000ff0000720c */ /* 0x000fc400007a4270 */
[----:B------:R-:W-:Y:S01]  /*5b70*/  F2FP.BF16.F32.PACK_AB R67, RZ, R67 ;  /* 0x00000043ff43723e */ /* 0x000fe200000010ff */
[----:B------:R-:W-:Y:S01]  /*5b80*/  @P2 STG.E.U16 desc[UR36][R6.64+0xa0], R66 ;  /* 0x0000a04206002986 */ /* 0x000fe2000c101524 */
[----:B------:R-:W-:Y:S02]  /*5b90*/  F2FP.BF16.F32.PACK_AB R68, RZ, R68 ;  /* 0x00000044ff44723e */ /* 0x000fe400000010ff */
[C---:B------:R-:W-:Y:S01]  /*5ba0*/  ISETP.GT.AND P2, PT, R0.reuse, 0x8, P1 ;  /* 0x000000080000780c */ /* 0x040fe20000f44270 */
[----:B------:R-:W-:Y:S01]  /*5bb0*/  @P3 STG.E.U16 desc[UR36][R6.64+0xa2], R67 ;  /* 0x0000a24306003986 */ /* 0x000fe2000c101524 */
[----:B------:R-:W-:Y:S02]  /*5bc0*/  ISETP.GT.AND P1, PT, R3, 0x60, PT ;  /* 0x000000600300780c */ /* 0x000fe40003f24270 */
[----:B------:R-:W-:Y:S01]  /*5bd0*/  F2FP.BF16.F32.PACK_AB R69, RZ, R69 ;  /* 0x00000045ff45723e */ /* 0x000fe200000010ff */
[----:B------:R-:W-:Y:S01]  /*5be0*/  @P4 STG.E.U16 desc[UR36][R4.64+0xb0], R68 ;  /* 0x0000b04404004986 */ /* 0x000fe2000c101524 */
[----:B------:R-:W-:-:S02]  /*5bf0*/  ISETP.GT.AND P3, PT, R0, 0x8, P0 ;  /* 0x000000080000780c */ /* 0x000fc40000764270 */
[----:B------:R-:W-:Y:S01]  /*5c00*/  ISETP.GT.AND P0, PT, R3, 0x61, PT ;  /* 0x000000610300780c */ /* 0x000fe20003f04270 */
[----:B------:R-:W-:Y:S01]  /*5c10*/  @P5 STG.E.U16 desc[UR36][R4.64+0xb2], R69 ;  /* 0x0000b24504005986 */ /* 0x000fe2000c101524 */
[C---:B------:R-:W-:Y:S02]  /*5c20*/  ISETP.GT.AND P4, PT, R0.reuse, RZ, P1 ;  /* 0x000000ff0000720c */ /* 0x040fe40000f84270 */
[----:B------:R-:W-:Y:S02]  /*5c30*/  ISETP.GT.AND P5, PT, R0, RZ, P0 ;  /* 0x000000ff0000720c */ /* 0x000fe400007a4270 */
[----:B------:R-:W-:Y:S02]  /*5c40*/  F2FP.BF16.F32.PACK_AB R70, RZ, R70 ;  /* 0x00000046ff46723e */ /* 0x000fe400000010ff */
[----:B------:R-:W-:Y:S02]  /*5c50*/  F2FP.BF16.F32.PACK_AB R71, RZ, R71 ;  /* 0x00000047ff47723e */ /* 0x000fe400000010ff */
[----:B------:R-:W-:Y:S01]  /*5c60*/  F2FP.BF16.F32.PACK_AB R72, RZ, R72 ;  /* 0x00000048ff48723e */ /* 0x000fe200000010ff */
[----:B------:R-:W-:Y:S01]  /*5c70*/  @P2 STG.E.U16 desc[UR36][R6.64+0xb0], R70 ;  /* 0x0000b04606002986 */ /* 0x000fe2000c101524 */
[----:B------:R-:W-:-:S02]  /*5c80*/  F2FP.BF16.F32.PACK_AB R73, RZ, R73 ;  /* 0x00000049ff49723e */ /* 0x000fc400000010ff */
[C---:B------:R-:W-:Y:S01]  /*5c90*/  ISETP.GT.AND P1, PT, R0.reuse, 0x8, P1 ;  /* 0x000000080000780c */ /* 0x040fe20000f24270 */
[----:B------:R-:W-:Y:S01]  /*5ca0*/  @P3 STG.E.U16 desc[UR36][R6.64+0xb2], R71 ;  /* 0x0000b24706003986 */ /* 0x000fe2000c101524 */
[C---:B------:R-:W-:Y:S02]  /*5cb0*/  ISETP.GT.AND P2, PT, R0.reuse, 0x8, P0 ;  /* 0x000000080000780c */ /* 0x040fe40000744270 */
[C---:B------:R-:W-:Y:S01]  /*5cc0*/  ISETP.GT.AND P0, PT, R3.reuse, 0x69, PT ;  /* 0x000000690300780c */ /* 0x040fe20003f04270 */
[----:B------:R-:W-:Y:S01]  /*5cd0*/  @P4 STG.E.U16 desc[UR36][R4.64+0xc0], R72 ;  /* 0x0000c04804004986 */ /* 0x000fe2000c101524 */
[----:B------:R-:W-:Y:S02]  /*5ce0*/  ISETP.GT.AND P4, PT, R3, 0x68, PT ;  /* 0x000000680300780c */ /* 0x000fe40003f84270 */
[----:B------:R-:W-:Y:S01]  /*5cf0*/  F2FP.BF16.F32.PACK_AB R74, RZ, R74 ;  /* 0x0000004aff4a723e */ /* 0x000fe200000010ff */
[----:B------:R-:W-:Y:S01]  /*5d00*/  @P5 STG.E.U16 desc[UR36][R4.64+0xc2], R73 ;  /* 0x0000c24904005986 */ /* 0x000fe2000c101524 */
[----:B------:R-:W-:-:S02]  /*5d10*/  ISETP.GT.AND P5, PT, R0, RZ, P4 ;  /* 0x000000ff0000720c */ /* 0x000fc400027a4270 */
[C---:B------:R-:W-:Y:S01]  /*5d20*/  ISETP.GT.AND P3, PT, R0.reuse, RZ, P0 ;  /* 0x000000ff0000720c */ /* 0x040fe20000764270 */
[----:B------:R-:W-:Y:S01]  /*5d30*/  @P1 STG.E.U16 desc[UR36][R6.64+0xc0], R74 ;  /* 0x0000c04a06001986 */ /* 0x000fe2000c101524 */
[----:B------:R-:W-:Y:S02]  /*5d40*/  F2FP.BF16.F32.PACK_AB R75, RZ, R75 ;  /* 0x0000004bff4b723e */ /* 0x000fe400000010ff */
[----:B------:R-:W-:Y:S02]  /*5d50*/  F2FP.BF16.F32.PACK_AB R76, RZ, R76 ;  /* 0x0000004cff4c723e */ /* 0x000fe400000010ff */
[C---:B------:R-:W-:Y:S01]  /*5d60*/  ISETP.GT.AND P4, PT, R0.reuse, 0x8, P4 ;  /* 0x000000080000780c */ /* 0x040fe20002784270 */
[----:B------:R-:W-:Y:S01]  /*5d70*/  @P2 STG.E.U16 desc[UR36][R6.64+0xc2], R75 ;  /* 0x0000c24b06002986 */ /* 0x000fe2000c101524 */
[----:B------:R-:W-:Y:S02]  /*5d80*/  F2FP.BF16.F32.PACK_AB R77, RZ, R77 ;  /* 0x0000004dff4d723e */ /* 0x000fe400000010ff */
[----:B------:R-:W-:Y:S01]  /*5d90*/  ISETP.GT.AND P2, PT, R3, 0x71, PT ;  /* 0x000000710300780c */ /* 0x000fe20003f44270 */
[----:B------:R-:W-:Y:S01]  /*5da0*/  @P5 STG.E.U16 desc[UR36][R4.64+0xd0], R76 ;  /* 0x0000d04c04005986 */ /* 0x000fe2000c101524 */
[----:B------:R-:W-:-:S02]  /*5db0*/  ISETP.GT.AND P5, PT, R0, 0x8, P0 ;  /* 0x000000080000780c */ /* 0x000fc400007a4270 */
[C---:B------:R-:W-:Y:S01]  /*5dc0*/  ISETP.GT.AND P1, PT, R3.reuse, 0x78, PT ;  /* 0x000000780300780c */ /* 0x040fe20003f24270 */
[----:B------:R-:W-:Y:S01]  /*5dd0*/  @P3 STG.E.U16 desc[UR36][R4.64+0xd2], R77 ;  /* 0x0000d24d04003986 */ /* 0x000fe2000c101524 */
[C---:B------:R-:W-:Y:S02]  /*5de0*/  ISETP.GT.AND P3, PT, R3.reuse, 0x70, PT ;  /* 0x000000700300780c */ /* 0x040fe40003f64270 */
[----:B------:R-:W-:Y:S01]  /*5df0*/  ISETP.GT.AND P0, PT, R3, 0x79, PT ;  /* 0x000000790300780c */ /* 0x000fe20003f04270 */
[----:B------:R-:W-:Y:S01]  /*5e00*/  @P4 IMAD.MOV.U32 R2, RZ, RZ, R6 ;  /* 0x000000ffff024224 */ /* 0x000fe200078e0006 */
[----:B------:R-:W-:Y:S01]  /*5e10*/  F2FP.BF16.F32.PACK_AB R78, RZ, R78 ;  /* 0x0000004eff4e723e */ /* 0x000fe200000010ff */
[----:B------:R-:W-:Y:S01]  /*5e20*/  @P4 IMAD.MOV.U32 R3, RZ, RZ, R7 ;  /* 0x000000ffff034224 */ /* 0x000fe200078e0007 */
[----:B------:R-:W-:Y:S02]  /*5e30*/  F2FP.BF16.F32.PACK_AB R79, RZ, R79 ;  /* 0x0000004fff4f723e */ /* 0x000fe400000010ff */
[----:B------:R-:W-:-:S02]  /*5e40*/  F2FP.BF16.F32.PACK_AB R80, RZ, R80 ;  /* 0x00000050ff50723e */ /* 0x000fc400000010ff */
[----:B------:R0:W-:Y:S01]  /*5e50*/  @P4 STG.E.U16 desc[UR36][R2.64+0xd0], R78 ;  /* 0x0000d04e02004986 */ /* 0x0001e2000c101524 */
[C---:B------:R-:W-:Y:S02]  /*5e60*/  ISETP.GT.AND P4, PT, R0.reuse, RZ, P2 ;  /* 0x000000ff0000720c */ /* 0x040fe40001784270 */
[----:B------:R-:W-:Y:S02]  /*5e70*/  F2FP.BF16.F32.PACK_AB R81, RZ, R81 ;  /* 0x00000051ff51723e */ /* 0x000fe400000010ff */
[----:B------:R-:W-:Y:S02]  /*5e80*/  ISETP.GT.AND P2, PT, R0, 0x8, P2 ;  /* 0x000000080000780c */ /* 0x000fe40001744270 */
[----:B------:R-:W-:Y:S02]  /*5e90*/  F2FP.BF16.F32.PACK_AB R82, RZ, R82 ;  /* 0x00000052ff52723e */ /* 0x000fe400000010ff */
[----:B------:R-:W-:Y:S02]  /*5ea0*/  F2FP.BF16.F32.PACK_AB R83, RZ, R83 ;  /* 0x00000053ff53723e */ /* 0x000fe400000010ff */
[----:B------:R-:W-:Y:S01]  /*5eb0*/  F2FP.BF16.F32.PACK_AB R84, RZ, R84 ;  /* 0x00000054ff54723e */ /* 0x000fe200000010ff */
[----:B0-----:R-:W-:Y:S01]  /*5ec0*/  @P5 IMAD.MOV.U32 R2, RZ, RZ, R6 ;  /* 0x000000ffff025224 */ /* 0x001fe200078e0006 */
[----:B------:R-:W-:Y:S01]  /*5ed0*/  F2FP.BF16.F32.PACK_AB R85, RZ, R85 ;  /* 0x00000055ff55723e */ /* 0x000fe200000010ff */
[----:B------:R-:W-:Y:S01]  /*5ee0*/  @P5 IMAD.MOV.U32 R3, RZ, RZ, R7 ;  /* 0x000000ffff035224 */ /* 0x000fe200078e0007 */
[----:B------:R-:W-:-:S02]  /*5ef0*/  F2FP.BF16.F32.PACK_AB R86, RZ, R86 ;  /* 0x00000056ff56723e */ /* 0x000fc400000010ff */
[----:B------:R-:W-:Y:S02]  /*5f00*/  F2FP.BF16.F32.PACK_AB R87, RZ, R87 ;  /* 0x00000057ff57723e */ /* 0x000fe400000010ff */
[----:B------:R0:W-:Y:S01]  /*5f10*/  @P5 STG.E.U16 desc[UR36][R2.64+0xd2], R79 ;  /* 0x0000d24f02005986 */ /* 0x0001e2000c101524 */
[C---:B------:R-:W-:Y:S02]  /*5f20*/  ISETP.GT.AND P5, PT, R0.reuse, RZ, P3 ;  /* 0x000000ff0000720c */ /* 0x040fe40001fa4270 */
[----:B------:R-:W-:-:S11]  /*5f30*/  ISETP.GT.AND P3, PT, R0, 0x8, P3 ;  /* 0x000000080000780c */ /* 0x000fd60001f64270 */
[----:B0-----:R-:W-:Y:S02]  /*5f40*/  @P5 IMAD.MOV.U32 R2, RZ, RZ, R4 ;  /* 0x000000ffff025224 */ /* 0x001fe400078e0004 */
[----:B------:R-:W-:-:S05]  /*5f50*/  @P5 IMAD.MOV.U32 R3, RZ, RZ, R5 ;  /* 0x000000ffff035224 */ /* 0x000fca00078e0005 */
[----:B------:R0:W-:Y:S01]  /*5f60*/  @P5 STG.E.U16 desc[UR36][R2.64+0xe0], R80 ;  /* 0x0000e05002005986 */ /* 0x0001e2000c101524 */
[C---:B------:R-:W-:Y:S02]  /*5f70*/  ISETP.GT.AND P5, PT, R0.reuse, RZ, P0 ;  /* 0x000000ff0000720c */ /* 0x040fe400007a4270 */
[----:B------:R-:W-:Y:S01]  /*5f80*/  ISETP.GT.AND P0, PT, R0, 0x8, P0 ;  /* 0x000000080000780c */ /* 0x000fe20000704270 */
[----:B0-----:R-:W-:Y:S02]  /*5f90*/  @P4 IMAD.MOV.U32 R2, RZ, RZ, R4 ;  /* 0x000000ffff024224 */ /* 0x001fe400078e0004 */
[----:B------:R-:W-:-:S05]  /*5fa0*/  @P4 IMAD.MOV.U32 R3, RZ, RZ, R5 ;  /* 0x000000ffff034224 */ /* 0x000fca00078e0005 */
[----:B------:R0:W-:Y:S01]  /*5fb0*/  @P4 STG.E.U16 desc[UR36][R2.64+0xe2], R81 ;  /* 0x0000e25102004986 */ /* 0x0001e2000c101524 */
[C---:B------:R-:W-:Y:S02]  /*5fc0*/  ISETP.GT.AND P4, PT, R0.reuse, RZ, P1 ;  /* 0x000000ff0000720c */ /* 0x040fe40000f84270 */
[----:B------:R-:W-:Y:S01]  /*5fd0*/  ISETP.GT.AND P1, PT, R0, 0x8, P1 ;  /* 0x000000080000780c */ /* 0x000fe20000f24270 */
[----:B0-----:R-:W-:Y:S02]  /*5fe0*/  @P3 IMAD.MOV.U32 R2, RZ, RZ, R6 ;  /* 0x000000ffff023224 */ /* 0x001fe400078e0006 */
[----:B------:R-:W-:-:S05]  /*5ff0*/  @P3 IMAD.MOV.U32 R3, RZ, RZ, R7 ;  /* 0x000000ffff033224 */ /* 0x000fca00078e0007 */
[----:B------:R0:W-:Y:S02]  /*6000*/  @P3 STG.E.U16 desc[UR36][R2.64+0xe0], R82 ;  /* 0x0000e05202003986 */ /* 0x0001e4000c101524 */
[----:B0-----:R-:W-:Y:S02]  /*6010*/  @P2 IMAD.MOV.U32 R2, RZ, RZ, R6 ;  /* 0x000000ffff022224 */ /* 0x001fe400078e0006 */
[----:B------:R-:W-:-:S05]  /*6020*/  @P2 IMAD.MOV.U32 R3, RZ, RZ, R7 ;  /* 0x000000ffff032224 */ /* 0x000fca00078e0007 */
[----:B------:R0:W-:Y:S02]  /*6030*/  @P2 STG.E.U16 desc[UR36][R2.64+0xe2], R83 ;  /* 0x0000e25302002986 */ /* 0x0001e4000c101524 */
[----:B0-----:R-:W-:Y:S02]  /*6040*/  @P4 IMAD.MOV.U32 R2, RZ, RZ, R4 ;  /* 0x000000ffff024224 */ /* 0x001fe400078e0004 */
[----:B------:R-:W-:-:S05]  /*6050*/  @P4 IMAD.MOV.U32 R3, RZ, RZ, R5 ;  /* 0x000000ffff034224 */ /* 0x000fca00078e0005 */
[----:B------:R0:W-:Y:S04]  /*6060*/  @P4 STG.E.U16 desc[UR36][R2.64+0xf0], R84 ;  /* 0x0000f05402004986 */ /* 0x0001e8000c101524 */
[----:B------:R1:W-:Y:S01]  /*6070*/  @P5 STG.E.U16 desc[UR36][R4.64+0xf2], R85 ;  /* 0x0000f25504005986 */ /* 0x0003e2000c101524 */
[----:B0-----:R-:W-:Y:S02]  /*6080*/  @P1 IMAD.MOV.U32 R2, RZ, RZ, R6 ;  /* 0x000000ffff021224 */ /* 0x001fe400078e0006 */
[----:B------:R-:W-:-:S05]  /*6090*/  @P1 IMAD.MOV.U32 R3, RZ, RZ, R7 ;  /* 0x000000ffff031224 */ /* 0x000fca00078e0007 */
[----:B------:R1:W-:Y:S04]  /*60a0*/  @P1 STG.E.U16 desc[UR36][R2.64+0xf0], R86 ;  /* 0x0000f05602001986 */ /* 0x0003e8000c101524 */
[----:B------:R1:W-:Y:S02]  /*60b0*/  @P0 STG.E.U16 desc[UR36][R6.64+0xf2], R87 ;  /* 0x0000f25706000986 */ /* 0x0003e4000c101524 */
.L_x_159:
[----:B------:R-:W-:Y:S05]  /*60c0*/  BSYNC B0 ;  /* 0x0000000000007941 */ /* 0x000fea0003800000 */
.L_x_33:
[----:B01----:R-:W2:Y:S01]  /*60d0*/  LDL.64 R2, [R1] ;  /* 0x0000000001027983 */ /* 0x003ea20000100a00 */
[----:B------:R-:W-:Y:S01]  /*60e0*/  ULDC.64 UR4, c[0x0][0x650] ;  /* 0x0001940000047ab9 */ /* 0x000fe20000000a00 */
[----:B------:R0:W-:Y:S01]  /*60f0*/  SYNCS.ARRIVE.TRANS64.A1T0 RZ, [R96+UR47], RZ ;  /* 0x000000ff60ff79a7 */ /* 0x0001e2000810002f */
[----:B------:R-:W-:Y:S01]  /*6100*/  PRMT R0, RZ, 0x7610, R0 ;  /* 0x00007610ff007816 */ /* 0x000fe20000000000 */
[----:B-----5:R-:W-:Y:S02]  /*6110*/  IMAD.MOV.U32 R19, RZ, RZ, -0x1 ;  /* 0xffffffffff137424 */ /* 0x020fe400078e00ff */
[----:B------:R-:W-:Y:S01]  /*6120*/  IMAD.MOV.U32 R22, RZ, RZ, -0x1 ;  /* 0xffffffffff167424 */ /* 0x000fe200078e00ff */
[----:B--2---:R-:W-:-:S04]  /*6130*/  LEA R18, P0, R2, R18, 0x1 ;  /* 0x0000001202127211 */ /* 0x004fc800078008ff */
[----:B------:R-:W-:Y:S01]  /*6140*/  LEA.HI.X R17, R2, R17, R23, 0x1, P0 ;  /* 0x0000001102117211 */ /* 0x000fe200000f0c17 */
[----:B------:R-:W-:Y:S01]  /*6150*/  IMAD.MOV.U32 R2, RZ, RZ, -0x1 ;  /* 0xffffffffff027424 */ /* 0x000fe200078e00ff */
[----:B------:R-:W-:-:S04]  /*6160*/  ISETP.GE.U32.AND P0, PT, R18, UR4, PT ;  /* 0x0000000412007c0c */ /* 0x000fc8000bf06070 */
[----:B------:R-:W-:-:S13]  /*6170*/  ISETP.GE.U32.AND.EX P0, PT, R17, UR5, PT, P0 ;  /* 0x0000000511007c0c */ /* 0x000fda000bf06100 */
[----:B0-----:R-:W-:Y:S05]  /*6180*/  @P0 BRA `(.L_x_160) ;  /* 0x0000000400700947 */ /* 0x001fea0003800000 */
[----:B------:R-:W0:Y:S01]  /*6190*/  S2R R10, SR_CTAID.X ;  /* 0x00000000000a7919 */ /* 0x000e220000002500 */
[----:B------:R-:W1:Y:S01]  /*61a0*/  LDC.64 R8, c[0x0][0x628] ;  /* 0x00018a00ff087b82 */ /* 0x000e620000000a00 */
[----:B------:R-:W-:Y:S01]  /*61b0*/  ULDC UR4, c[0x0][0x150] ;  /* 0x0000540000047ab9 */ /* 0x000fe20000000800 */
[----:B---34-:R-:W-:Y:S01]  /*61c0*/  IMAD.MOV.U32 R6, RZ, RZ, R18 ;  /* 0x000000ffff067224 */ /* 0x018fe200078e0012 */
[----:B------:R-:W2:Y:S01]  /*61d0*/  S2R R20, SR_CTAID.Y ;  /* 0x0000000000147919 */ /* 0x000ea20000002600 */
[----:B------:R-:W-:-:S04]  /*61e0*/  IMAD.MOV.U32 R7, RZ, RZ, R17 ;  /* 0x000000ffff077224 */ /* 0x000fc800078e0011 */
[----:B------:R-:W3:Y:S08]  /*61f0*/  LDC R15, c[0x0][0x144] ;  /* 0x00005100ff0f7b82 */ /* 0x000ef00000000800 */
[----:B------:R-:W4:Y:S08]  /*6200*/  LDC R0, c[0x0][0x630] ;  /* 0x00018c00ff007b82 */ /* 0x000f300000000800 */
[----:B------:R-:W2:Y:S01]  /*6210*/  LDC.64 R12, c[0x0][0x620] ;  /* 0x00018800ff0c7b82 */ /* 0x000ea20000000a00 */
[----:B-1----:R-:W-:-:S04]  /*6220*/  ISETP.NE.U32.AND P0, PT, R8, RZ, PT ;  /* 0x000000ff0800720c */ /* 0x002fc80003f05070 */
[----:B------:R-:W-:Y:S02]  /*6230*/  ISETP.NE.AND.EX P0, PT, R9, RZ, PT, P0 ;  /* 0x000000ff0900720c */ /* 0x000fe40003f05300 */
[----:B0-----:R-:W-:-:S05]  /*6240*/  I2FP.F32.U32 R2, R10 ;  /* 0x0000000a00027245 */ /* 0x001fca0000201000 */
[----:B------:R-:W-:-:S04]  /*6250*/  FMUL R2, R2, UR4 ;  /* 0x0000000402027c20 */ /* 0x000fc80008400000 */
[----:B------:R0:W1:Y:S02]  /*6260*/  F2I.U32.TRUNC.NTZ R14, R2 ;  /* 0x00000002000e7305 */ /* 0x000064000020f000 */
[----:B---34-:R-:W-:Y:S05]  /*6270*/  @!P0 BRA `(.L_x_161) ;  /* 0x0000000000288947 */ /* 0x018fea0003800000 */
[----:B------:R-:W3:Y:S02]  /*6280*/  LDC R3, c[0x0][0x634] ;  /* 0x00018d00ff037b82 */ /* 0x000ee40000000800 */
[----:B---3--:R-:W-:-:S05]  /*6290*/  IADD3 R7, P0, R18, R3, RZ ;  /* 0x0000000312077210 */ /* 0x008fca0007f1e0ff */
[----:B------:R-:W-:-:S04]  /*62a0*/  IMAD.X R11, RZ, RZ, R17, P0 ;  /* 0x000000ffff0b7224 */ /* 0x000fc800000e0611 */
[----:B0-----:R-:W-:-:S04]  /*62b0*/  IMAD.WIDE.U32 R2, R11, R8, RZ ;  /* 0x000000080b027225 */ /* 0x001fc800078e00ff */
[----:B------:R-:W-:-:S04]  /*62c0*/  IMAD.WIDE.U32 R4, P0, R7, R9, R2 ;  /* 0x0000000907047225 */ /* 0x000fc80007800002 */
[----:B------:R-:W-:-:S04]  /*62d0*/  IMAD.WIDE.U32 R2, R7, R8, RZ ;  /* 0x0000000807027225 */ /* 0x000fc800078e00ff */
[----:B------:R-:W-:Y:S01]  /*62e0*/  IMAD.X R7, RZ, RZ, RZ, P0 ;  /* 0x000000ffff077224 */ /* 0x000fe200000e06ff */
[----:B------:R-:W-:Y:S01]  /*62f0*/  IADD3 RZ, P0, R3, R4, RZ ;  /* 0x0000000403ff7210 */ /* 0x000fe20007f1e0ff */
[----:B------:R-:W-:-:S04]  /*6300*/  IMAD.MOV.U32 R6, RZ, RZ, R5 ;  /* 0x000000ffff067224 */ /* 0x000fc800078e0005 */
[----:B------:R-:W-:-:S08]  /*6310*/  IMAD.WIDE.U32.X R6, R11, R9, R6, P0 ;  /* 0x000000090b067225 */ /* 0x000fd000000e0406 */
.L_x_161:
[----:B------:R-:W3:Y:S01]  /*6320*/  LDC.64 R26, c[0x0][0x640] ;  /* 0x00019000ff1a7b82 */ /* 0x000ee20000000a00 */
[-C--:B------:R-:W-:Y:S01]  /*6330*/  SHF.R.U64 R11, R6, R0.reuse, R7 ;  /* 0x00000000060b7219 */ /* 0x080fe20000001207 */
[----:B------:R-:W-:Y:S01]  /*6340*/  IMAD.MOV.U32 R19, RZ, RZ, R17 ;  /* 0x000000ffff137224 */ /* 0x000fe200078e0011 */
[----:B------:R-:W-:Y:S01]  /*6350*/  SHF.R.U32.HI R0, RZ, R0, R7 ;  /* 0x00000000ff007219 */ /* 0x000fe20000011607 */
[----:B-1----:R-:W-:Y:S01]  /*6360*/  IMAD.MOV R14, RZ, RZ, -R14 ;  /* 0x000000ffff0e7224 */ /* 0x002fe200078e0a0e */
[----:B------:R-:W-:Y:S01]  /*6370*/  IADD3 R5, P0, RZ, -R11, RZ ;  /* 0x8000000bff057210 */ /* 0x000fe20007f1e0ff */
[----:B------:R-:W-:Y:S01]  /*6380*/  ULDC UR4, c[0x0][0x154] ;  /* 0x0000550000047ab9 */ /* 0x000fe20000000800 */
[----:B------:R-:W-:Y:S01]  /*6390*/  IMAD.MOV.U32 R7, RZ, RZ, 0x1 ;  /* 0x00000001ff077424 */ /* 0x000fe200078e00ff */
[----:B------:R-:W1:Y:S01]  /*63a0*/  LDC R4, c[0x0][0x618] ;  /* 0x00018600ff047b82 */ /* 0x000e620000000800 */
[----:B------:R-:W-:Y:S02]  /*63b0*/  IMAD R22, R15, R14, R10 ;  /* 0x0000000e0f167224 */ /* 0x000fe400078e020a */
[----:B------:R-:W-:-:S04]  /*63c0*/  IMAD.X R3, RZ, RZ, ~R0, P0 ;  /* 0x000000ffff037224 */ /* 0x000fc800000e0e00 */
[-C--:B--2---:R-:W-:Y:S01]  /*63d0*/  IMAD R0, R3, R12.reuse, RZ ;  /* 0x0000000c03007224 */ /* 0x084fe200078e02ff */
[----:B------:R-:W2:Y:S01]  /*63e0*/  LDC R6, c[0x0][0x608] ;  /* 0x00018200ff067b82 */ /* 0x000ea20000000800 */
[----:B0-----:R-:W-:-:S04]  /*63f0*/  IMAD.WIDE.U32 R2, R5, R12, R18 ;  /* 0x0000000c05027225 */ /* 0x001fc800078e0012 */
[----:B------:R-:W-:Y:S01]  /*6400*/  IMAD R5, R5, R13, R0 ;  /* 0x0000000d05057224 */ /* 0x000fe200078e0200 */
[----:B------:R-:W-:Y:S02]  /*6410*/  I2FP.F32.U32 R0, R20 ;  /* 0x0000001400007245 */ /* 0x000fe40000201000 */
[----:B------:R-:W0:Y:S01]  /*6420*/  LDC R24, c[0x0][0x658] ;  /* 0x00019600ff187b82 */ /* 0x000e220000000800 */
[----:B------:R-:W-:Y:S01]  /*6430*/  IMAD.IADD R3, R3, 0x1, R5 ;  /* 0x0000000103037824 */ /* 0x000fe200078e0205 */
[----:B---3--:R-:W-:Y:S01]  /*6440*/  ISETP.NE.U32.AND P0, PT, R26, RZ, PT ;  /* 0x000000ff1a00720c */ /* 0x008fe20003f05070 */
[----:B------:R-:W-:Y:S01]  /*6450*/  FMUL R0, R0, UR4 ;  /* 0x0000000400007c20 */ /* 0x000fe20008400000 */
[----:B------:R-:W-:Y:S02]  /*6460*/  IMAD.MOV.U32 R5, RZ, RZ, -0x1 ;  /* 0xffffffffff057424 */ /* 0x000fe400078e00ff */
[----:B------:R-:W-:Y:S01]  /*6470*/  ISETP.NE.AND.EX P0, PT, R27, RZ, PT, P0 ;  /* 0x000000ff1b00720c */ /* 0x000fe20003f05300 */
[----:B------:R3:W4:Y:S01]  /*6480*/  F2I.U32.TRUNC.NTZ R12, R0 ;  /* 0x00000000000c7305 */ /* 0x000722000020f000 */
[----:B------:R-:W3:Y:S01]  /*6490*/  LDC R15, c[0x0][0x148] ;  /* 0x00005200ff0f7b82 */ /* 0x000ee20000000800 */
[----:B-1----:R-:W-:-:S02]  /*64a0*/  SHF.R.U64 R10, R2, R4, R3 ;  /* 0x00000004020a7219 */ /* 0x002fc40000001203 */
[----:B------:R-:W-:-:S05]  /*64b0*/  SHF.R.U32.HI R3, RZ, R4, R3 ;  /* 0x00000004ff037219 */ /* 0x000fca0000011603 */
[----:B------:R-:W1:Y:S01]  /*64c0*/  LDC R14, c[0x0][0x600] ;  /* 0x00018000ff0e7b82 */ /* 0x000e620000000800 */
[-CC-:B--2---:R-:W-:Y:S02]  /*64d0*/  SHF.R.U64 R8, R10, R6.reuse, R3.reuse ;  /* 0x000000060a087219 */ /* 0x184fe40000001203 */
[----:B------:R-:W-:-:S05]  /*64e0*/  SHF.R.U32.HI R3, RZ, R6, R3 ;  /* 0x00000006ff037219 */ /* 0x000fca0000011603 */
[----:B------:R-:W2:Y:S01]  /*64f0*/  LDC R21, c[0x0][0x648] ;  /* 0x00019200ff157b82 */ /* 0x000ea20000000800 */
[-CC-:B0-----:R-:W-:Y:S02]  /*6500*/  SHF.R.U64 R13, R8, R24.reuse, R3.reuse ;  /* 0x00000018080d7219 */ /* 0x181fe40000001203 */
[-C--:B------:R-:W-:Y:S02]  /*6510*/  SHF.L.U32 R5, R5, R24.reuse, RZ ;  /* 0x0000001805057219 */ /* 0x080fe400000006ff */
[-C--:B------:R-:W-:Y:S01]  /*6520*/  SHF.R.U32.HI R3, RZ, R24.reuse, R3 ;  /* 0x00000018ff037219 */ /* 0x080fe20000011603 */
[----:B------:R-:W-:Y:S01]  /*6530*/  IMAD.MOV.U32 R2, RZ, RZ, R13 ;  /* 0x000000ffff027224 */ /* 0x000fe200078e000d */
[----:B------:R-:W-:Y:S01]  /*6540*/  SHF.L.U32 R24, R7, R24, RZ ;  /* 0x0000001807187219 */ /* 0x000fe200000006ff */
[----:B------:R-:W0:Y:S01]  /*6550*/  LDC R25, c[0x0][0x638] ;  /* 0x00018e00ff197b82 */ /* 0x000e220000000800 */
[----:B------:R-:W-:-:S07]  /*6560*/  LOP3.LUT R19, RZ, R5, RZ, 0x33, !PT ;  /* 0x00000005ff137212 */ /* 0x000fce00078e33ff */
[----:B------:R-:W0:Y:S01]  /*6570*/  LDC R28, c[0x0][0x610] ;  /* 0x00018400ff1c7b82 */ /* 0x000e220000000800 */
[----:B----4-:R-:W-:Y:S05]  /*6580*/  @!P0 BRA `(.L_x_162) ;  /* 0x0000000000288947 */ /* 0x010fea0003800000 */
[----:B---3--:R-:W3:Y:S02]  /*6590*/  LDC R0, c[0x0][0x64c] ;  /* 0x00019300ff007b82 */ /* 0x008ee40000000800 */
[----:B---3--:R-:W-:-:S05]  /*65a0*/  IADD3 R7, P0, R13, R0, RZ ;  /* 0x000000000d077210 */ /* 0x008fca0007f1e0ff */
        /* <DEDUP_REMOVED lines=8> */
.L_x_162:
[----:B------:R-:W4:Y:S01]  /*6630*/  LDC R4, c[0x0][0x65c] ;  /* 0x00019700ff047b82 */ /* 0x000f220000000800 */
[----:B--23--:R-:W-:Y:S01]  /*6640*/  SHF.R.U64 R0, R2, R21, R3 ;  /* 0x0000001502007219 */ /* 0x00cfe20000001203 */
[----:B-1----:R-:W-:Y:S01]  /*6650*/  VIADD R3, R14, 0xffffffff ;  /* 0xffffffff0e037836 */ /* 0x002fe20000000000 */
[----:B------:R-:W-:Y:S01]  /*6660*/  LOP3.LUT R19, R8, R19, RZ, 0xc0, !PT ;  /* 0x0000001308137212 */ /* 0x000fe200078ec0ff */
[----:B------:R-:W-:Y:S02]  /*6670*/  IMAD.MOV R12, RZ, RZ, -R12 ;  /* 0x000000ffff0c7224 */ /* 0x000fe400078e0a0c */
[----:B------:R-:W-:Y:S01]  /*6680*/  IMAD.MOV R2, RZ, RZ, -R0 ;  /* 0x000000ffff027224 */ /* 0x000fe200078e0a00 */
[----:B------:R-:W-:Y:S01]  /*6690*/  LOP3.LUT R3, R10, R3, RZ, 0xc0, !PT ;  /* 0x000000030a037212 */ /* 0x000fe200078ec0ff */
[----:B------:R-:W-:Y:S02]  /*66a0*/  IMAD R19, R24, R0, R19 ;  /* 0x0000000018137224 */ /* 0x000fe400078e0213 */
[----:B0-----:R-:W-:-:S04]  /*66b0*/  IMAD R0, R2, R25, R13 ;  /* 0x0000001902007224 */ /* 0x001fc800078e020d */
[----:B------:R-:W-:Y:S01]  /*66c0*/  IMAD R2, R0, R14, R3 ;  /* 0x0000000e00027224 */ /* 0x000fe200078e0203 */
[----:B----4-:R-:W-:Y:S01]  /*66d0*/  ISETP.NE.AND P0, PT, R4, 0x1, PT ;  /* 0x000000010400780c */ /* 0x010fe20003f05270 */
[----:B------:R-:W-:-:S05]  /*66e0*/  IMAD.MOV.U32 R4, RZ, RZ, 0x1 ;  /* 0x00000001ff047424 */ /* 0x000fca00078e00ff */
[----:B------:R-:W-:-:S07]  /*66f0*/  PRMT R0, R4, 0x7610, R0 ;  /* 0x0000761004007816 */ /* 0x000fce0000000000 */
[----:B------:R-:W-:-:S04]  /*6700*/  @P0 IMAD R22, R15, R12, R20 ;  /* 0x0000000c0f160224 */ /* 0x000fc800078e0214 */
[----:B------:R-:W-:-:S05]  /*6710*/  IMAD R19, R19, R28, R22 ;  /* 0x0000001c13137224 */ /* 0x000fca00078e0216 */
[----:B------:R-:W-:Y:S02]  /*6720*/  SEL R22, R2, R19, !P0 ;  /* 0x0000001302167207 */ /* 0x000fe40004000000 */
[----:B------:R-:W-:Y:S01]  /*6730*/  SEL R19, R19, R2, !P0 ;  /* 0x0000000213137207 */ /* 0x000fe20004000000 */
[----:B------:R-:W-:-:S07]  /*6740*/  IMAD.MOV.U32 R2, RZ, RZ, R11 ;  /* 0x000000ffff027224 */ /* 0x000fce00078e000b */
.L_x_160:
[----:B------:R-:W-:Y:S02]  /*6750*/  LOP3.LUT P0, RZ, R0, 0xff, RZ, 0xc0, !PT ;  /* 0x000000ff00ff7812 */ /* 0x000fe4000780c0ff */
[----:B------:R-:W-:-:S11]  /*6760*/  LOP3.LUT R101, R101, 0x1, RZ, 0x3c, !PT ;  /* 0x0000000165657812 */ /* 0x000fd600078e3cff */
[----:B------:R-:W-:Y:S05]  /*6770*/  @P0 BRA `(.L_x_163) ;  /* 0xffffffac00c40947 */ /* 0x000fea000383ffff */
[----:B------:R-:W-:Y:S05]  /*6780*/  EXIT ;  /* 0x000000000000794d */ /* 0x000fea0003800000 */
.L_x_14:
[----:B------:R-:W-:-:S08]  /*6790*/  ISETP.NE.AND P0, PT, R0, RZ, PT ;  /* 0x000000ff0000720c */ /* 0x000fd00003f05270 */
[----:B0-----:R-:W0:-:S00]  /*67a0*/  USETMAXREG.DEALLOC.CTAPOOL 0x28 ;  /* 0x00000028000079c8 */ /* 0x001e0000080e0500 */
[----:B------:R-:W-:Y:S05]  /*67b0*/  @P0 EXIT ;  /* 0x000000000000094d */ /* 0x000fea0003800000 */
[----:B0-----:R-:W-:Y:S01]  /*67c0*/  LOP3.LUT P0, RZ, R8, 0xff, RZ, 0xc0, !PT ;  /* 0x000000ff08ff7812 */ /* 0x001fe2000780c0ff */
[----:B------:R-:W-:Y:S02]  /*67d0*/  IMAD.MOV.U32 R0, RZ, RZ, 0x1 ;  /* 0x00000001ff007424 */ /* 0x000fe400078e00ff */
[----:B------:R-:W-:-:S10]  /*67e0*/  IMAD.MOV.U32 R7, RZ, RZ, RZ ;  /* 0x000000ffff077224 */ /* 0x000fd400078e00ff */
[----:B------:R-:W-:Y:S05]  /*67f0*/  @!P0 BRA `(.L_x_164) ;  /* 0x0000000c001c8947 */ /* 0x000fea0003800000 */
[----:B------:R-:W-:Y:S01]  /*6800*/  LOP3.LUT P0, RZ, R4, 0x1f, RZ, 0xc0, !PT ;  /* 0x0000001f04ff7812 */ /* 0x000fe2000780c0ff */
[----:B------:R-:W-:Y:S01]  /*6810*/  ULDC UR5, c[0x0][0x658] ;  /* 0x0001960000057ab9 */ /* 0x000fe20000000800 */
[----:B------:R-:W-:Y:S01]  /*6820*/  UMOV UR6, 0xffffffff ;  /* 0xffffffff00067882 */ /* 0x000fe20000000000 */
[----:B------:R-:W-:Y:S01]  /*6830*/  BSSY B0, `(.L_x_164) ;  /* 0x00000c3000007945 */ /* 0x000fe20003800000 */
[----:B------:R-:W-:Y:S01]  /*6840*/  USHF.L.U32 UR6, UR6, UR5, URZ ;  /* 0x0000000506067299 */ /* 0x000fe2000800063f */
[C---:B------:R-:W-:Y:S01]  /*6850*/  ISETP.NE.AND P2, PT, R3.reuse, RZ, PT ;  /* 0x000000ff0300720c */ /* 0x040fe20003f45270 */
[----:B------:R-:W-:Y:S01]  /*6860*/  IMAD.MOV.U32 R8, RZ, RZ, 0x1 ;  /* 0x00000001ff087424 */ /* 0x000fe200078e00ff */
[----:B------:R-:W-:Y:S01]  /*6870*/  ISETP.NE.OR P0, PT, R3, RZ, !P0 ;  /* 0x000000ff0300720c */ /* 0x000fe20004705670 */
[----:B------:R-:W-:Y:S01]  /*6880*/  IMAD.MOV.U32 R0, RZ, RZ, 0x1 ;  /* 0x00000001ff007424 */ /* 0x000fe200078e00ff */
[----:B------:R-:W-:Y:S01]  /*6890*/  LOP3.LUT R6, R16, 0x2, RZ, 0xfc, !PT ;  /* 0x0000000210067812 */ /* 0x000fe200078efcff */
[----:B------:R-:W-:Y:S01]  /*68a0*/  IMAD.MOV.U32 R7, RZ, RZ, RZ ;  /* 0x000000ffff077224 */ /* 0x000fe200078e00ff */
[----:B------:R-:W-:Y:S01]  /*68b0*/  ULDC UR4, c[0x0][0x600] ;  /* 0x0001800000047ab9 */ /* 0x000fe20000000800 */
[----:B------:R-:W-:Y:S01]  /*68c0*/  UMOV UR7, 0x1 ;  /* 0x0000000100077882 */ /* 0x000fe20000000000 */
[----:B------:R-:W-:-:S02]  /*68d0*/  UIADD3 UR21, UR40, 0x1, URZ ;  /* 0x0000000128157890 */ /* 0x000fc4000fffe03f */
[----:B------:R-:W-:Y:S02]  /*68e0*/  UIADD3 UR13, UR4, -0x1, URZ ;  /* 0xffffffff040d7890 */ /* 0x000fe4000fffe03f */
[----:B------:R-:W-:Y:S02]  /*68f0*/  USHF.L.U32 UR15, UR7, UR5, URZ ;  /* 0x00000005070f7299 */ /* 0x000fe4000800063f */
[----:B------:R-:W-:Y:S01]  /*6900*/  ULOP3.LUT UR14, URZ, UR6, URZ, 0x33, !UPT ;  /* 0x000000063f0e7292 */ /* 0x000fe2000f8e333f */
[----:B------:R-:W-:-:S11]  /*6910*/  ULDC.64 UR22, c[0x0][0x198] ;  /* 0x0000660000167ab9 */ /* 0x000fd60000000a00 */
.L_x_176:
[----:B------:R-:W-:-:S03]  /*6920*/  UMOV UR4, 0xffffffff ;  /* 0xffffffff00047882 */ /* 0x000fc60000000000 */
[----:B------:R-:W-:Y:S05]  /*6930*/  BRA.DIV UR4, `(.L_x_165) ;  /* 0x0000001604d87947 */ /* 0x000fea000b800000 */
[----:B------:R-:W-:-:S13]  /*6940*/  ELECT P6, URZ, PT ;  /* 0x00000000003f782f */ /* 0x000fda00038c0000 */
.L_x_203:
[----:B------:R-:W0:Y:S01]  /*6950*/  LDC R3, c[0x0][0x28c] ;  /* 0x0000a300ff037b82 */ /* 0x000e220000000800 */
[----:B------:R-:W-:Y:S01]  /*6960*/  BSSY B1, `(.L_x_166) ;  /* 0x0000037000017945 */ /* 0x000fe20003800000 */
[----:B0-----:R-:W-:-:S13]  /*6970*/  ISETP.LT.OR P6, PT, R3, 0x1, !P6 ;  /* 0x000000010300780c */ /* 0x001fda00077c1670 */
[----:B------:R-:W-:Y:S05]  /*6980*/  @P6 BRA `(.L_x_167) ;  /* 0x0000000000d06947 */ /* 0x000fea0003800000 */
[----:B------:R-:W-:Y:S02]  /*6990*/  IMAD.SHL.U32 R22, R22, 0x80, RZ ;  /* 0x0000008016167824 */ /* 0x000fe400078e00ff */
[----:B------:R-:W-:Y:S02]  /*69a0*/  IMAD.SHL.U32 R19, R19, 0x40, RZ ;  /* 0x0000004013137824 */ /* 0x000fe400078e00ff */
[----:B------:R-:W-:Y:S02]  /*69b0*/  IMAD.MOV.U32 R12, RZ, RZ, RZ ;  /* 0x000000ffff0c7224 */ /* 0x000fe400078e00ff */
[----:B------:R-:W-:Y:S02]  /*69c0*/  IMAD.U32 R13, RZ, RZ, UR21 ;  /* 0x00000015ff0d7e24 */ /* 0x000fe4000f8e00ff */
[----:B------:R-:W-:Y:S02]  /*69d0*/  IMAD.MOV.U32 R3, RZ, RZ, R0 ;  /* 0x000000ffff037224 */ /* 0x000fe400078e0000 */
[----:B------:R-:W-:-:S07]  /*69e0*/  IMAD.MOV.U32 R4, RZ, RZ, R7 ;  /* 0x000000ffff047224 */ /* 0x000fce00078e0007 */
.L_x_171:
[----:B------:R-:W0:Y:S01]  /*69f0*/  S2R R10, SR_CgaCtaId ;  /* 0x00000000000a7919 */ /* 0x000e220000008800 */
[----:B------:R-:W-:Y:S01]  /*6a00*/  MOV R5, 0x400 ;  /* 0x0000040000057802 */ /* 0x000fe20000000f00 */
[----:B------:R-:W1:Y:S03]  /*6a10*/  @!P2 LDC R9, c[0x0][0x500] ;  /* 0x00014000ff09ab82 */ /* 0x000e660000000800 */
[----:B0-----:R-:W-:Y:S02]  /*6a20*/  LEA R11, R10, R5, 0x18 ;  /* 0x000000050a0b7211 */ /* 0x001fe400078ec0ff */
[----:B------:R-:W-:-:S03]  /*6a30*/  SHF.L.U32 R5, R3, 0x1f, RZ ;  /* 0x0000001f03057819 */ /* 0x000fc600000006ff */
[----:B------:R-:W-:-:S04]  /*6a40*/  IMAD R10, R4, 0x8, R11 ;  /* 0x00000008040a7824 */ /* 0x000fc800078e020b */
[----:B------:R-:W0:Y:S02]  /*6a50*/  SYNCS.PHASECHK.TRANS64.TRYWAIT P1, [R10+URZ+0x90], R5 ;  /* 0x000090050a0075a7 */ /* 0x000e24000802017f */
[----:B01----:R-:W-:Y:S05]  /*6a60*/  @!P1 BRA `(.L_x_168) ;  /* 0x0000001400ac9947 */ /* 0x003fea0003800000 */
.L_x_204:
[----:B0-----:R-:W-:Y:S01]  /*6a70*/  PRMT R5, R6, 0x9910, RZ ;  /* 0x0000991006057816 */ /* 0x001fe200000000ff */
[----:B------:R0:W-:Y:S03]  /*6a80*/  @!P2 SYNCS.ARRIVE.TRANS64 RZ, [R10+URZ], R9 ;  /* 0x000000090affa9a7 */ /* 0x0001e6000800003f */
[----:B------:R-:W-:-:S13]  /*6a90*/  ISETP.NE.AND P1, PT, R5, 0x2, PT ;  /* 0x000000020500780c */ /* 0x000fda0003f25270 */
[----:B0-----:R-:W-:Y:S05]  /*6aa0*/  @P1 BRA `(.L_x_169) ;  /* 0x0000000000041947 */ /* 0x001fea0003800000 */
[----:B------:R-:W-:Y:S01]  /*6ab0*/  BPT.TRAP 0x1 ;  /* 0x000000040000795c */ /* 0x000fe20000300000 */
.L_x_169:
[----:B------:R-:W-:Y:S05]  /*6ac0*/  @P0 BRA `(.L_x_170) ;  /* 0x0000000000040947 */ /* 0x000fea0003800000 */
[----:B------:R-:W-:Y:S01]  /*6ad0*/  BPT.TRAP 0x1 ;  /* 0x000000040000795c */ /* 0x000fe20000300000 */
.L_x_170:
[--C-:B------:R-:W-:Y:S01]  /*6ae0*/  IMAD R5, R4, 0x1000, R11.reuse ;  /* 0x0000100004057824 */ /* 0x100fe200078e020b */
[----:B------:R-:W-:Y:S01]  /*6af0*/  R2UR UR17, R10 ;  /* 0x000000000a1172ca */ /* 0x000fe200000e0000 */
[----:B------:R-:W-:Y:S01]  /*6b00*/  IMAD R11, R4, 0x2000, R11 ;  /* 0x00002000040b7824 */ /* 0x000fe200078e020b */
[----:B------:R-:W-:Y:S01]  /*6b10*/  R2UR UR19, R12 ;  /* 0x000000000c1372ca */ /* 0x000fe200000e0000 */
[----:B------:R-:W-:Y:S01]  /*6b20*/  VIADD R13, R13, 0xffffffff ;  /* 0xffffffff0d0d7836 */ /* 0x000fe20000000000 */
[----:B------:R-:W-:Y:S01]  /*6b30*/  R2UR UR16, R5 ;  /* 0x00000000051072ca */ /* 0x000fe200000e0000 */
[----:B------:R-:W-:Y:S01]  /*6b40*/  UIADD3 UR4, UP0, UR22, 0xf0, URZ ;  /* 0x000000f016047890 */ /* 0x000fe2000ff1e03f */
[----:B------:R-:W-:Y:S01]  /*6b50*/  R2UR UR8, R11 ;  /* 0x000000000b0872ca */ /* 0x000fe200000e0000 */
[----:B------:R-:W-:Y:S01]  /*6b60*/  UIADD3 UR24, UP1, UR22, 0x1f0, URZ ;  /* 0x000001f016187890 */ /* 0x000fe2000ff3e03f */
[----:B------:R-:W-:Y:S01]  /*6b70*/  R2UR UR20, R2 ;  /* 0x00000000021472ca */ /* 0x000fe200000e0000 */
[----:B------:R-:W-:Y:S01]  /*6b80*/  UIADD3.X UR5, URZ, UR23, URZ, UP0, !UPT ;  /* 0x000000173f057290 */ /* 0x000fe200087fe43f */
[----:B------:R-:W-:Y:S01]  /*6b90*/  R2UR UR18, R19 ;  /* 0x00000000131272ca */ /* 0x000fe200000e0000 */
[----:B------:R-:W-:Y:S01]  /*6ba0*/  VIADD R4, R4, 0x1 ;  /* 0x0000000104047836 */ /* 0x000fe20000000000 */
[----:B------:R-:W-:Y:S01]  /*6bb0*/  R2UR UR11, R22 ;  /* 0x00000000160b72ca */ /* 0x000fe200000e0000 */
[----:B------:R-:W-:Y:S01]  /*6bc0*/  UIADD3.X UR25, URZ, UR23, URZ, UP1, !UPT ;  /* 0x000000173f197290 */ /* 0x000fe20008ffe43f */
[----:B------:R-:W-:Y:S01]  /*6bd0*/  ISETP.GT.AND P3, PT, R13, 0x1, PT ;  /* 0x000000010d00780c */ /* 0x000fe20003f64270 */
[----:B------:R-:W-:Y:S01]  /*6be0*/  UMOV UR6, 0x0 ;  /* 0x0000000000067882 */ /* 0x000fe20000000000 */
[----:B------:R-:W-:Y:S01]  /*6bf0*/  ISETP.NE.AND P1, PT, R4, 0x12, PT ;  /* 0x000000120400780c */ /* 0x000fe20003f25270 */
[----:B------:R-:W-:Y:S01]  /*6c00*/  UIADD3 UR16, UR16, 0x200, URZ ;  /* 0x0000020010107890 */ /* 0x000fe2000fffe03f */
[----:B------:R-:W-:Y:S01]  /*6c10*/  VIADD R12, R12, 0x20 ;  /* 0x000000200c0c7836 */ /* 0x000fe20000000000 */
[----:B------:R-:W-:Y:S01]  /*6c20*/  UIADD3 UR8, UR8, 0x12200, URZ ;  /* 0x0001220008087890 */ /* 0x000fe2000fffe03f */
[----:B------:R-:W-:Y:S01]  /*6c30*/  SEL R10, RZ, 0x1, P1 ;  /* 0x00000001ff0a7807 */ /* 0x000fe20000800000 */
[----:B------:R-:W-:Y:S01]  /*6c40*/  UMOV UR7, 0x10000000 ;  /* 0x1000000000077882 */ /* 0x000fe20000000000 */
[----:B------:R-:W-:Y:S01]  /*6c50*/  UMOV UR9, UR17 ;  /* 0x0000001100097c82 */ /* 0x000fe20008000000 */
[----:B------:R-:W-:Y:S01]  /*6c60*/  UMOV UR10, UR19 ;  /* 0x00000013000a7c82 */ /* 0x000fe20008000000 */
[----:B------:R-:W-:Y:S01]  /*6c70*/  UMOV UR12, UR20 ;  /* 0x00000014000c7c82 */ /* 0x000fe20008000000 */
[----:B------:R-:W-:Y:S01]  /*6c80*/  LOP3.LUT R3, R3, R10, RZ, 0x3c, !PT ;  /* 0x0000000a03037212 */ /* 0x000fe200078e3cff */
[----:B------:R0:W-:Y:S01]  /*6c90*/  UTMALDG.3D [UR16], [UR4], desc[UR6] ;  /* 0x00000610040075b4 */ /* 0x0001e20008011000 */
[----:B------:R-:W-:Y:S01]  /*6ca0*/  SEL R4, R4, RZ, P1 ;  /* 0x000000ff04047207 */ /* 0x000fe20000800000 */
[----:B------:R0:W-:Y:S02]  /*6cb0*/  UTMALDG.3D [UR8], [UR24], desc[UR6] ;  /* 0x00000608180075b4 */ /* 0x0001e40008011000 */
[----:B0-----:R-:W-:Y:S05]  /*6cc0*/  @P3 BRA `(.L_x_171) ;  /* 0xfffffffc00483947 */ /* 0x001fea000383ffff */
.L_x_167:
[----:B------:R-:W-:Y:S05]  /*6cd0*/  BSYNC B1 ;  /* 0x0000000000017941 */ /* 0x000fea0003800000 */
.L_x_166:
[----:B------:R-:W2:Y:S01]  /*6ce0*/  LDL.64 R10, [R1] ;  /* 0x00000000010a7983 */ /* 0x000ea20000100a00 */
[----:B------:R-:W-:Y:S01]  /*6cf0*/  LOP3.LUT P4, RZ, R8, 0xff, RZ, 0xc0, !PT ;  /* 0x000000ff08ff7812 */ /* 0x000fe2000788c0ff */
[----:B------:R-:W-:Y:S01]  /*6d00*/  VIADD R4, R7, UR40 ;  /* 0x0000002807047c36 */ /* 0x000fe20008000000 */
[----:B------:R-:W-:Y:S01]  /*6d10*/  ULDC.64 UR4, c[0x0][0x650] ;  /* 0x0001940000047ab9 */ /* 0x000fe20000000a00 */
[----:B------:R-:W-:Y:S01]  /*6d20*/  IMAD.U32 R7, RZ, RZ, UR40 ;  /* 0x00000028ff077e24 */ /* 0x000fe2000f8e00ff */
[----:B------:R-:W-:Y:S01]  /*6d30*/  UISETP.GE.U32.AND UP0, UPT, UR40, 0x12, UPT ;  /* 0x000000122800788c */ /* 0x000fe2000bf06070 */
[----:B------:R-:W-:Y:S01]  /*6d40*/  BSSY B1, `(.L_x_172) ;  /* 0x000006f000017945 */ /* 0x000fe20003800000 */
[----:B------:R-:W-:Y:S01]  /*6d50*/  ISETP.GT.U32.AND P1, PT, R4, 0x11, PT ;  /* 0x000000110400780c */ /* 0x000fe20003f24070 */
[----:B------:R-:W-:Y:S01]  /*6d60*/  IMAD.MOV.U32 R19, RZ, RZ, -0x1 ;  /* 0xffffffffff137424 */ /* 0x000fe200078e00ff */
[----:B------:R-:W-:Y:S01]  /*6d70*/  PRMT R8, RZ, 0x7610, R8 ;  /* 0x00007610ff087816 */ /* 0x000fe20000000008 */
[----:B------:R-:W-:Y:S01]  /*6d80*/  IMAD.MOV.U32 R22, RZ, RZ, -0x1 ;  /* 0xffffffffff167424 */ /* 0x000fe200078e00ff */
[----:B------:R-:W-:-:S02]  /*6d90*/  ISETP.LT.U32.AND P1, PT, R7, 0x12, P1 ;  /* 0x000000120700780c */ /* 0x000fc40000f21070 */
[----:B------:R-:W-:Y:S01]  /*6da0*/  PLOP3.LUT P3, PT, PT, PT, UP0, 0x80, 0x0 ;  /* 0x000000000000781c */ /* 0x000fe20003f6f008 */
[----:B------:R-:W0:Y:S01]  /*6db0*/  @P4 S2R R3, SR_CgaCtaId ;  /* 0x0000000000034919 */ /* 0x000e220000008800 */
[----:B------:R-:W-:-:S04]  /*6dc0*/  @P4 MOV R2, 0x400 ;  /* 0x0000040000024802 */ /* 0x000fc80000000f00 */
[----:B0-----:R-:W-:Y:S01]  /*6dd0*/  @P4 LEA R5, R3, R2, 0x18 ;  /* 0x0000000203054211 */ /* 0x001fe200078ec0ff */
[----:B------:R-:W-:-:S03]  /*6de0*/  IMAD.WIDE.U32 R2, R4, 0x38e38e39, RZ ;  /* 0x38e38e3904027825 */ /* 0x000fc600078e00ff */
[----:B------:R0:W-:Y:S01]  /*6df0*/  @P4 SYNCS.ARRIVE.TRANS64.A1T0 RZ, [R5+URZ+0x158], RZ ;  /* 0x000158ff05ff49a7 */ /* 0x0001e2000810003f */
[----:B------:R-:W-:Y:S01]  /*6e00*/  IMAD.MOV.U32 R2, RZ, RZ, -0x1 ;  /* 0xffffffffff027424 */ /* 0x000fe200078e00ff */
[----:B0-----:R-:W-:Y:S02]  /*6e10*/  SHF.R.U32.HI R5, RZ, 0x2, R3 ;  /* 0x00000002ff057819 */ /* 0x001fe40000011603 */
[----:B------:R-:W-:-:S03]  /*6e20*/  SEL R3, RZ, 0x1, !P1 ;  /* 0x00000001ff037807 */ /* 0x000fc60004800000 */
[----:B------:R-:W-:Y:S01]  /*6e30*/  IMAD R7, R5, -0x12, R4 ;  /* 0xffffffee05077824 */ /* 0x000fe200078e0204 */
[----:B------:R-:W-:Y:S02]  /*6e40*/  LOP3.LUT R0, R0, R3, RZ, 0x3c, !PT ;  /* 0x0000000300007212 */ /* 0x000fe400078e3cff */
[----:B------:R-:W-:Y:S02]  /*6e50*/  PRMT R3, RZ, 0x7610, R3 ;  /* 0x00007610ff037816 */ /* 0x000fe40000000003 */
[----:B------:R-:W-:Y:S02]  /*6e60*/  @P3 LOP3.LUT R0, R0, 0x1, R5, 0x78, !PT ;  /* 0x0000000100003812 */ /* 0x000fe400078e7805 */
[----:B--2---:R-:W-:-:S04]  /*6e70*/  IADD3 R18, P4, R18, R10, RZ ;  /* 0x0000000a12127210 */ /* 0x004fc80007f9e0ff */
[----:B------:R-:W-:Y:S01]  /*6e80*/  ISETP.GE.U32.AND P1, PT, R18, UR4, PT ;  /* 0x0000000412007c0c */ /* 0x000fe2000bf26070 */
[----:B------:R-:W-:-:S05]  /*6e90*/  IMAD.X R17, R17, 0x1, R23, P4 ;  /* 0x0000000111117824 */ /* 0x000fca00020e0617 */
[----:B------:R-:W-:-:S13]  /*6ea0*/  ISETP.GE.U32.AND.EX P1, PT, R17, UR5, PT, P1 ;  /* 0x0000000511007c0c */ /* 0x000fda000bf26110 */
[----:B------:R-:W-:Y:S05]  /*6eb0*/  @P1 BRA `(.L_x_173) ;  /* 0x00000004005c1947 */ /* 0x000fea0003800000 */
[----:B------:R-:W0:Y:S01]  /*6ec0*/  S2R R11, SR_CTAID.X ;  /* 0x00000000000b7919 */ /* 0x000e220000002500 */
[----:B------:R-:W-:Y:S01]  /*6ed0*/  ULDC.64 UR4, c[0x0][0x628] ;  /* 0x00018a0000047ab9 */ /* 0x000fe20000000a00 */
[----:B------:R-:W1:Y:S01]  /*6ee0*/  LDC R12, c[0x0][0x144] ;  /* 0x00005100ff0c7b82 */ /* 0x000e620000000800 */
[----:B------:R-:W-:Y:S01]  /*6ef0*/  ISETP.NE.U32.AND P1, PT, RZ, UR4, PT ;  /* 0x00000004ff007c0c */ /* 0x000fe2000bf25070 */
[----:B------:R-:W2:Y:S01]  /*6f00*/  S2R R9, SR_CTAID.Y ;  /* 0x0000000000097919 */ /* 0x000ea20000002600 */
[----:B------:R-:W-:Y:S01]  /*6f10*/  ULDC UR6, c[0x0][0x150] ;  /* 0x0000540000067ab9 */ /* 0x000fe20000000800 */
[----:B------:R-:W-:Y:S01]  /*6f20*/  ULDC UR7, c[0x0][0x630] ;  /* 0x00018c0000077ab9 */ /* 0x000fe20000000800 */
[----:B------:R-:W-:Y:S01]  /*6f30*/  ISETP.NE.AND.EX P1, PT, RZ, UR5, PT, P1 ;  /* 0x00000005ff007c0c */ /* 0x000fe2000bf25310 */
[----:B------:R-:W-:Y:S01]  /*6f40*/  IMAD.MOV.U32 R2, RZ, RZ, R18 ;  /* 0x000000ffff027224 */ /* 0x000fe200078e0012 */
[----:B0-----:R-:W-:-:S05]  /*6f50*/  I2FP.F32.U32 R3, R11 ;  /* 0x0000000b00037245 */ /* 0x001fca0000201000 */
[----:B------:R-:W-:Y:S01]  /*6f60*/  FMUL R14, R3, UR6 ;  /* 0x00000006030e7c20 */ /* 0x000fe20008400000 */
[----:B------:R-:W-:-:S05]  /*6f70*/  IMAD.MOV.U32 R3, RZ, RZ, R17 ;  /* 0x000000ffff037224 */ /* 0x000fca00078e0011 */
[----:B--2---:R-:W-:Y:S05]  /*6f80*/  @!P1 BRA `(.L_x_174) ;  /* 0x0000000000289947 */ /* 0x004fea0003800000 */
[----:B------:R-:W-:Y:S02]  /*6f90*/  ULDC UR6, c[0x0][0x634] ;  /* 0x00018d0000067ab9 */ /* 0x000fe40000000800 */
[----:B------:R-:W-:-:S05]  /*6fa0*/  IADD3 R3, P1, R18, UR6, RZ ;  /* 0x0000000612037c10 */ /* 0x000fca000ff3e0ff */
[----:B------:R-:W-:-:S04]  /*6fb0*/  IMAD.X R13, RZ, RZ, R17, P1 ;  /* 0x000000ffff0d7224 */ /* 0x000fc800008e0611 */
[----:B------:R-:W-:-:S04]  /*6fc0*/  IMAD.WIDE.U32 R4, R13, UR4, RZ ;  /* 0x000000040d047c25 */ /* 0x000fc8000f8e00ff */
[----:B------:R-:W-:-:S04]  /*6fd0*/  IMAD.WIDE.U32 R4, P1, R3, UR5, R4 ;  /* 0x0000000503047c25 */ /* 0x000fc8000f820004 */
[----:B------:R-:W-:-:S04]  /*6fe0*/  IMAD.WIDE.U32 R2, R3, UR4, RZ ;  /* 0x0000000403027c25 */ /* 0x000fc8000f8e00ff */
[----:B------:R-:W-:Y:S01]  /*6ff0*/  IMAD.MOV.U32 R2, RZ, RZ, R5 ;  /* 0x000000ffff027224 */ /* 0x000fe200078e0005 */
[----:B------:R-:W-:Y:S01]  /*7000*/  IADD3 RZ, P3, R3, R4, RZ ;  /* 0x0000000403ff7210 */ /* 0x000fe20007f7e0ff */
[----:B------:R-:W-:-:S04]  /*7010*/  IMAD.X R3, RZ, RZ, RZ, P1 ;  /* 0x000000ffff037224 */ /* 0x000fc800008e06ff */
[----:B------:R-:W-:-:S08]  /*7020*/  IMAD.WIDE.U32.X R2, R13, UR5, R2, P3 ;  /* 0x000000050d027c25 */ /* 0x000fd000098e0402 */
.L_x_174:
[--C-:B------:R-:W-:Y:S01]  /*7030*/  SHF.R.U64 R10, R2, UR7, R3.reuse ;  /* 0x00000007020a7c19 */ /* 0x100fe20008001203 */
[----:B------:R-:W0:Y:S01]  /*7040*/  F2I.U32.TRUNC.NTZ R14, R14 ;  /* 0x0000000e000e7305 */ /* 0x000e22000020f000 */
[----:B------:R-:W-:Y:S01]  /*7050*/  SHF.R.U32.HI R2, RZ, UR7, R3 ;  /* 0x00000007ff027c19 */ /* 0x000fe20008011603 */
[----:B------:R-:W-:Y:S01]  /*7060*/  ULDC.64 UR4, c[0x0][0x620] ;  /* 0x0001880000047ab9 */ /* 0x000fe20000000a00 */
[----:B------:R-:W-:Y:S01]  /*7070*/  IADD3 R5, P1, RZ, -R10, RZ ;  /* 0x8000000aff057210 */ /* 0x000fe20007f3e0ff */
[----:B------:R-:W-:Y:S01]  /*7080*/  IMAD.MOV.U32 R3, RZ, RZ, R17 ;  /* 0x000000ffff037224 */ /* 0x000fe200078e0011 */
[----:B------:R-:W-:-:S03]  /*7090*/  ULDC.64 UR6, c[0x0][0x640] ;  /* 0x0001900000067ab9 */ /* 0x000fc60000000a00 */
[----:B------:R-:W-:Y:S01]  /*70a0*/  IMAD.X R2, RZ, RZ, ~R2, P1 ;  /* 0x000000ffff027224 */ /* 0x000fe200008e0e02 */
[----:B------:R-:W-:-:S03]  /*70b0*/  ISETP.NE.U32.AND P1, PT, RZ, UR6, PT ;  /* 0x00000006ff007c0c */ /* 0x000fc6000bf25070 */
[----:B------:R-:W-:Y:S01]  /*70c0*/  IMAD R4, R2, UR4, RZ ;  /* 0x0000000402047c24 */ /* 0x000fe2000f8e02ff */
[----:B------:R-:W-:Y:S01]  /*70d0*/  ISETP.NE.AND.EX P1, PT, RZ, UR7, PT, P1 ;  /* 0x00000007ff007c0c */ /* 0x000fe2000bf25310 */
[----:B------:R-:W-:-:S04]  /*70e0*/  IMAD.MOV.U32 R2, RZ, RZ, R18 ;  /* 0x000000ffff027224 */ /* 0x000fc800078e0012 */
[----:B------:R-:W-:Y:S01]  /*70f0*/  IMAD.WIDE.U32 R2, R5, UR4, R2 ;  /* 0x0000000405027c25 */ /* 0x000fe2000f8e0002 */
[----:B------:R-:W-:-:S03]  /*7100*/  ULDC UR4, c[0x0][0x618] ;  /* 0x0001860000047ab9 */ /* 0x000fc60000000800 */
[----:B------:R-:W-:Y:S01]  /*7110*/  IMAD R5, R5, UR5, R4 ;  /* 0x0000000505057c24 */ /* 0x000fe2000f8e0204 */
[----:B------:R-:W-:Y:S01]  /*7120*/  ULDC UR5, c[0x0][0x154] ;  /* 0x0000550000057ab9 */ /* 0x000fe20000000800 */
[----:B0-----:R-:W-:Y:S02]  /*7130*/  IMAD.MOV R4, RZ, RZ, -R14 ;  /* 0x000000ffff047224 */ /* 0x001fe400078e0a0e */
[----:B------:R-:W0:Y:S01]  /*7140*/  LDC R14, c[0x0][0x148] ;  /* 0x00005200ff0e7b82 */ /* 0x000e220000000800 */
[----:B------:R-:W-:Y:S02]  /*7150*/  IMAD.IADD R3, R3, 0x1, R5 ;  /* 0x0000000103037824 */ /* 0x000fe400078e0205 */
[----:B-1----:R-:W-:Y:S01]  /*7160*/  IMAD R11, R12, R4, R11 ;  /* 0x000000040c0b7224 */ /* 0x002fe200078e020b */
[----:B------:R-:W-:Y:S02]  /*7170*/  I2FP.F32.U32 R4, R9 ;  /* 0x0000000900047245 */ /* 0x000fe40000201000 */
[----:B------:R-:W-:-:S02]  /*7180*/  SHF.R.U64 R12, R2, UR4, R3 ;  /* 0x00000004020c7c19 */ /* 0x000fc40008001203 */
[----:B------:R-:W-:Y:S01]  /*7190*/  SHF.R.U32.HI R3, RZ, UR4, R3 ;  /* 0x00000004ff037c19 */ /* 0x000fe20008011603 */
[----:B------:R-:W-:Y:S01]  /*71a0*/  FMUL R4, R4, UR5 ;  /* 0x0000000504047c20 */ /* 0x000fe20008400000 */
[----:B------:R-:W-:Y:S02]  /*71b0*/  ULDC UR4, c[0x0][0x608] ;  /* 0x0001820000047ab9 */ /* 0x000fe40000000800 */
[--C-:B------:R-:W-:Y:S01]  /*71c0*/  SHF.R.U64 R15, R12, UR4, R3.reuse ;  /* 0x000000040c0f7c19 */ /* 0x100fe20008001203 */
[----:B------:R1:W2:Y:S01]  /*71d0*/  F2I.U32.TRUNC.NTZ R20, R4 ;  /* 0x0000000400147305 */ /* 0x0002a2000020f000 */
[----:B------:R-:W-:Y:S01]  /*71e0*/  SHF.R.U32.HI R2, RZ, UR4, R3 ;  /* 0x00000004ff027c19 */ /* 0x000fe20008011603 */
[----:B------:R-:W-:-:S03]  /*71f0*/  ULDC UR4, c[0x0][0x658] ;  /* 0x0001960000047ab9 */ /* 0x000fc60000000800 */
[--C-:B------:R-:W-:Y:S02]  /*7200*/  SHF.R.U64 R13, R15, UR4, R2.reuse ;  /* 0x000000040f0d7c19 */ /* 0x100fe40008001202 */
[----:B------:R-:W-:-:S03]  /*7210*/  SHF.R.U32.HI R19, RZ, UR4, R2 ;  /* 0x00000004ff137c19 */ /* 0x000fc60008011602 */
[----:B------:R-:W-:Y:S02]  /*7220*/  IMAD.MOV.U32 R2, RZ, RZ, R13 ;  /* 0x000000ffff027224 */ /* 0x000fe400078e000d */
[----:B------:R-:W-:Y:S01]  /*7230*/  IMAD.MOV.U32 R3, RZ, RZ, R19 ;  /* 0x000000ffff037224 */ /* 0x000fe200078e0013 */
[----:B-1----:R-:W-:Y:S06]  /*7240*/  @!P1 BRA `(.L_x_175) ;  /* 0x0000000000289947 */ /* 0x002fec0003800000 */
        /* <DEDUP_REMOVED lines=10> */
.L_x_175:
[----:B------:R-:W1:Y:S01]  /*72f0*/  LDC R4, c[0x0][0x65c] ;  /* 0x00019700ff047b82 */ /* 0x000e620000000800 */
[----:B------:R-:W-:Y:S01]  /*7300*/  ULDC UR4, c[0x0][0x648] ;  /* 0x0001920000047ab9 */ /* 0x000fe20000000800 */
[----:B------:R-:W-:Y:S01]  /*7310*/  LOP3.LUT R15, R15, UR14, RZ, 0xc0, !PT ;  /* 0x0000000e0f0f7c12 */ /* 0x000fe2000f8ec0ff */
[----:B--2---:R-:W-:Y:S01]  /*7320*/  IMAD.MOV R20, RZ, RZ, -R20 ;  /* 0x000000ffff147224 */ /* 0x004fe200078e0a14 */
[----:B------:R-:W-:Y:S01]  /*7330*/  SHF.R.U64 R2, R2, UR4, R3 ;  /* 0x0000000402027c19 */ /* 0x000fe20008001203 */
[----:B------:R-:W-:Y:S01]  /*7340*/  ULDC UR4, c[0x0][0x638] ;  /* 0x00018e0000047ab9 */ /* 0x000fe20000000800 */
[----:B------:R-:W-:Y:S01]  /*7350*/  LOP3.LUT R12, R12, UR13, RZ, 0xc0, !PT ;  /* 0x0000000d0c0c7c12 */ /* 0x000fe2000f8ec0ff */
[----:B------:R-:W-:Y:S01]  /*7360*/  ULDC UR5, c[0x0][0x610] ;  /* 0x0001840000057ab9 */ /* 0x000fe20000000800 */
[----:B------:R-:W-:Y:S01]  /*7370*/  IMAD.MOV.U32 R3, RZ, RZ, 0x1 ;  /* 0x00000001ff037424 */ /* 0x000fe200078e00ff */
[----:B-1----:R-:W-:Y:S01]  /*7380*/  ISETP.NE.AND P1, PT, R4, 0x1, PT ;  /* 0x000000010400780c */ /* 0x002fe20003f25270 */
[----:B------:R-:W-:-:S02]  /*7390*/  IMAD.MOV R4, RZ, RZ, -R2 ;  /* 0x000000ffff047224 */ /* 0x000fc400078e0a02 */
[----:B------:R-:W-:Y:S02]  /*73a0*/  IMAD R2, R2, UR15, R15 ;  /* 0x0000000f02027c24 */ /* 0x000fe4000f8e020f */
[----:B------:R-:W-:Y:S01]  /*73b0*/  IMAD R13, R4, UR4, R13 ;  /* 0x00000004040d7c24 */ /* 0x000fe2000f8e020d */
[----:B------:R-:W-:-:S07]  /*73c0*/  ULDC UR4, c[0x0][0x600] ;  /* 0x0001800000047ab9 */ /* 0x000fce0000000800 */
[----:B0-----:R-:W-:-:S04]  /*73d0*/  @P1 IMAD R11, R14, R20, R9 ;  /* 0x000000140e0b1224 */ /* 0x001fc800078e0209 */
[----:B------:R-:W-:Y:S02]  /*73e0*/  IMAD R11, R2, UR5, R11 ;  /* 0x00000005020b7c24 */ /* 0x000fe4000f8e020b */
[----:B------:R-:W-:-:S05]  /*73f0*/  IMAD R2, R13, UR4, R12 ;  /* 0x000000040d027c24 */ /* 0x000fca000f8e020c */
[----:B------:R-:W-:Y:S02]  /*7400*/  SEL R22, R2, R11, !P1 ;  /* 0x0000000b02167207 */ /* 0x000fe40004800000 */
[----:B------:R-:W-:Y:S01]  /*7410*/  SEL R19, R11, R2, !P1 ;  /* 0x000000020b137207 */ /* 0x000fe20004800000 */
[----:B------:R-:W-:-:S07]  /*7420*/  IMAD.MOV.U32 R2, RZ, RZ, R10 ;  /* 0x000000ffff027224 */ /* 0x000fce00078e000a */
.L_x_173:
[----:B------:R-:W-:Y:S05]  /*7430*/  BSYNC B1 ;  /* 0x0000000000017941 */ /* 0x000fea0003800000 */
.L_x_172:
[----:B------:R-:W-:-:S13]  /*7440*/  LOP3.LUT P1, RZ, R3, 0xff, RZ, 0xc0, !PT ;  /* 0x000000ff03ff7812 */ /* 0x000fda000782c0ff */
[----:B------:R-:W-:Y:S05]  /*7450*/  @P1 BRA `(.L_x_176) ;  /* 0xfffffff400301947 */ /* 0x000fea000383ffff */
[----:B------:R-:W-:Y:S05]  /*7460*/  BSYNC B0 ;  /* 0x0000000000007941 */ /* 0x000fea0003800000 */
.L_x_164:
[----:B------:R-:W-:-:S03]  /*7470*/  UMOV UR4, 0xffffffff ;  /* 0xffffffff00047882 */ /* 0x000fc60000000000 */
[----:B------:R-:W-:Y:S05]  /*7480*/  BRA.DIV UR4, `(.L_x_177) ;  /* 0x0000000e04387947 */ /* 0x000fea000b800000 */
[----:B------:R-:W-:-:S13]  /*7490*/  ELECT P6, URZ, PT ;  /* 0x00000000003f782f */ /* 0x000fda00038c0000 */
.L_x_207:
[----:B------:R-:W-:Y:S04]  /*74a0*/  BSSY B0, `(.L_x_178) ;  /* 0x00000a9000007945 */ /* 0x000fe80003800000 */
[----:B------:R-:W-:Y:S05]  /*74b0*/  @!P6 BRA `(.L_x_179) ;  /* 0x00000008009ce947 */ /* 0x000fea0003800000 */
[----:B------:R-:W-:-:S04]  /*74c0*/  LOP3.LUT R16, R16, 0x2, RZ, 0xfc, !PT ;  /* 0x0000000210107812 */ /* 0x000fc800078efcff */
[----:B------:R-:W-:-:S13]  /*74d0*/  ISETP.NE.AND P0, PT, R16, 0x3, PT ;  /* 0x000000031000780c */ /* 0x000fda0003f05270 */
[----:B------:R-:W-:Y:S05]  /*74e0*/  @!P0 BRA `(.L_x_180) ;  /* 0x0000000000048947 */ /* 0x000fea0003800000 */
[----:B------:R-:W-:Y:S01]  /*74f0*/  BPT.TRAP 0x1 ;  /* 0x000000040000795c */ /* 0x000fe20000300000 */
.L_x_180:
[----:B------:R-:W0:Y:S01]  /*7500*/  S2R R3, SR_CgaCtaId ;  /* 0x0000000000037919 */ /* 0x000e220000008800 */
[----:B------:R-:W-:Y:S02]  /*7510*/  MOV R2, 0x400 ;  /* 0x0000040000027802 */ /* 0x000fe40000000f00 */
[----:B------:R-:W-:Y:S02]  /*7520*/  SHF.L.U32 R4, R0, 0x1f, RZ ;  /* 0x0000001f00047819 */ /* 0x000fe400000006ff */
[----:B0-----:R-:W-:-:S05]  /*7530*/  LEA R2, R3, R2, 0x18 ;  /* 0x0000000203027211 */ /* 0x001fca00078ec0ff */
[----:B------:R-:W-:-:S04]  /*7540*/  VIADD R2, R2, 0x90 ;  /* 0x0000009002027836 */ /* 0x000fc80000000000 */
[C---:B------:R-:W-:Y:S02]  /*7550*/  IMAD R9, R7.reuse, 0x8, R2 ;  /* 0x0000000807097824 */ /* 0x040fe400078e0202 */
[----:B------:R-:W-:Y:S02]  /*7560*/  VIADD R7, R7, 0x1 ;  /* 0x0000000107077836 */ /* 0x000fe40000000000 */
[----:B------:R-:W0:Y:S03]  /*7570*/  SYNCS.PHASECHK.TRANS64.TRYWAIT P0, [R9+URZ], R4 ;  /* 0x00000004090075a7 */ /* 0x000e26000800017f */
[----:B------:R-:W-:-:S04]  /*7580*/  ISETP.NE.AND P1, PT, R7, 0x12, PT ;  /* 0x000000120700780c */ /* 0x000fc80003f25270 */
[----:B------:R-:W-:Y:S02]  /*7590*/  SEL R3, RZ, 0x1, P1 ;  /* 0x00000001ff037807 */ /* 0x000fe40000800000 */
[----:B------:R-:W-:Y:S02]  /*75a0*/  SEL R7, R7, RZ, P1 ;  /* 0x000000ff07077207 */ /* 0x000fe40000800000 */
[----:B------:R-:W-:-:S03]  /*75b0*/  LOP3.LUT R6, R0, R3, RZ, 0x3c, !PT ;  /* 0x0000000300067212 */ /* 0x000fc600078e3cff */
[----:B------:R-:W-:Y:S01]  /*75c0*/  IMAD R8, R7, 0x8, R2 ;  /* 0x0000000807087824 */ /* 0x000fe200078e0202 */
[----:B------:R-:W-:Y:S01]  /*75d0*/  SHF.L.U32 R5, R6, 0x1f, RZ ;  /* 0x0000001f06057819 */ /* 0x000fe200000006ff */
[----:B0-----:R-:W-:Y:S06]  /*75e0*/  @!P0 BRA `(.L_x_181) ;  /* 0x0000000c00008947 */ /* 0x001fec0003800000 */
.L_x_208:
[----:B------:R-:W1:Y:S01]  /*75f0*/  SYNCS.PHASECHK.TRANS64.TRYWAIT P0, [R8+URZ], R5 ;  /* 0x00000005080075a7 */ /* 0x000e62000800017f */
[----:B------:R-:W-:-:S05]  /*7600*/  VIADD R0, R7, 0x1 ;  /* 0x0000000107007836 */ /* 0x000fca0000000000 */
[----:B------:R-:W-:-:S04]  /*7610*/  ISETP.NE.AND P1, PT, R0, 0x12, PT ;  /* 0x000000120000780c */ /* 0x000fc80003f25270 */
[----:B------:R-:W-:Y:S02]  /*7620*/  SEL R3, RZ, 0x1, P1 ;  /* 0x00000001ff037807 */ /* 0x000fe40000800000 */
[----:B------:R-:W-:Y:S02]  /*7630*/  SEL R7, R0, RZ, P1 ;  /* 0x000000ff00077207 */ /* 0x000fe40000800000 */
[----:B------:R-:W-:-:S03]  /*7640*/  LOP3.LUT R6, R6, R3, RZ, 0x3c, !PT ;  /* 0x0000000306067212 */ /* 0x000fc600078e3cff */
[----:B0-----:R-:W-:Y:S01]  /*7650*/  IMAD R9, R7, 0x8, R2 ;  /* 0x0000000807097824 */ /* 0x001fe200078e0202 */
[----:B------:R-:W-:Y:S01]  /*7660*/  SHF.L.U32 R4, R6, 0x1f, RZ ;  /* 0x0000001f06047819 */ /* 0x000fe200000006ff */
[----:B-1----:R-:W-:Y:S06]  /*7670*/  @!P0 BRA `(.L_x_182) ;  /* 0x0000000800f08947 */ /* 0x002fec0003800000 */
.L_x_209:
        /* <DEDUP_REMOVED lines=9> */
.L_x_210:
        /* <DEDUP_REMOVED lines=9> */
.L_x_211:
        /* <DEDUP_REMOVED lines=9> */
.L_x_212:
        /* <DEDUP_REMOVED lines=9> */
.L_x_213:
        /* <DEDUP_REMOVED lines=9> */
.L_x_214:
        /* <DEDUP_REMOVED lines=9> */
.L_x_215:
        /* <DEDUP_REMOVED lines=9> */
.L_x_216:
        /* <DEDUP_REMOVED lines=9> */
.L_x_217:
        /* <DEDUP_REMOVED lines=9> */
.L_x_218:
        /* <DEDUP_REMOVED lines=9> */
.L_x_219:
        /* <DEDUP_REMOVED lines=9> */
.L_x_220:
        /* <DEDUP_REMOVED lines=9> */
.L_x_221:
        /* <DEDUP_REMOVED lines=9> */
.L_x_222:
[----:B------:R-:W1:Y:S01]  /*7dd0*/  SYNCS.PHASECHK.TRANS64.TRYWAIT P0, [R8+URZ], R5 ;  /* 0x00000005080075a7 */ /* 0x000e62000800017f */
[----:B------:R-:W-:-:S05]  /*7de0*/  VIADD R0, R7, 0x1 ;  /* 0x0000000107007836 */ /* 0x000fca0000000000 */
[----:B------:R-:W-:-:S04]  /*7df0*/  ISETP.NE.AND P1, PT, R0, 0x12, PT ;  /* 0x000000120000780c */ /* 0x000fc80003f25270 */
[----:B------:R-:W-:Y:S02]  /*7e00*/  SEL R3, RZ, 0x1, P1 ;  /* 0x00000001ff037807 */ /* 0x000fe40000800000 */
[----:B------:R-:W-:Y:S02]  /*7e10*/  SEL R7, R0, RZ, P1 ;  /* 0x000000ff00077207 */ /* 0x000fe40000800000 */
[----:B0-----:R-:W-:-:S03]  /*7e20*/  LOP3.LUT R9, R6, R3, RZ, 0x3c, !PT ;  /* 0x0000000306097212 */ /* 0x001fc600078e3cff */
[----:B------:R-:W-:Y:S01]  /*7e30*/  IMAD R11, R7, 0x8, R2 ;  /* 0x00000008070b7824 */ /* 0x000fe200078e0202 */
[----:B------:R-:W-:Y:S01]  /*7e40*/  SHF.L.U32 R6, R9, 0x1f, RZ ;  /* 0x0000001f09067819 */ /* 0x000fe200000006ff */
[----:B-1----:R-:W-:Y:S06]  /*7e50*/  @!P0 BRA `(.L_x_196) ;  /* 0x0000000800108947 */ /* 0x002fec0003800000 */
.L_x_223:
[----:B------:R-:W1:Y:S01]  /*7e60*/  SYNCS.PHASECHK.TRANS64.TRYWAIT P0, [R11+URZ], R6 ;  /* 0x000000060b0075a7 */ /* 0x000e62000800017f */
[----:B------:R-:W-:-:S05]  /*7e70*/  VIADD R0, R7, 0x1 ;  /* 0x0000000107007836 */ /* 0x000fca0000000000 */
[----:B------:R-:W-:-:S04]  /*7e80*/  ISETP.NE.AND P1, PT, R0, 0x12, PT ;  /* 0x000000120000780c */ /* 0x000fc80003f25270 */
[----:B------:R-:W-:Y:S02]  /*7e90*/  SEL R4, RZ, 0x1, P1 ;  /* 0x00000001ff047807 */ /* 0x000fe40000800000 */
[----:B------:R-:W-:Y:S02]  /*7ea0*/  SEL R3, R0, RZ, P1 ;  /* 0x000000ff00037207 */ /* 0x000fe40000800000 */
[----:B------:R-:W-:Y:S01]  /*7eb0*/  LOP3.LUT R0, R9, R4, RZ, 0x3c, !PT ;  /* 0x0000000409007212 */ /* 0x000fe200078e3cff */
[----:B-1----:R-:W-:Y:S06]  /*7ec0*/  @!P0 BRA `(.L_x_197) ;  /* 0x0000000800088947 */ /* 0x002fec0003800000 */
.L_x_224:
[----:B------:R-:W-:Y:S01]  /*7ed0*/  IMAD R3, R3, 0x8, R2 ;  /* 0x0000000803037824 */ /* 0x000fe200078e0202 */
[----:B------:R-:W-:-:S07]  /*7ee0*/  SHF.L.U32 R0, R0, 0x1f, RZ ;  /* 0x0000001f00007819 */ /* 0x000fce00000006ff */
.L_x_198:
[----:B--2---:R2:W3:Y:S02]  /*7ef0*/  SYNCS.PHASECHK.TRANS64.TRYWAIT P0, [R3+URZ], R0 ;  /* 0x00000000030075a7 */ /* 0x0044e4000800017f */
[----:B---3--:R-:W-:Y:S05]  /*7f00*/  @!P0 NANOSLEEP.SYNCS 0x989680 ;  /* 0x009896800000895d */ /* 0x008fea0003900000 */
[----:B------:R-:W3:Y:S02]  /*7f10*/  @!P0 SYNCS.PHASECHK.TRANS64 P0, [R3+URZ], R0 ;  /* 0x00000000030085a7 */ /* 0x000ee4000800007f */
[----:B---3--:R-:W-:Y:S05]  /*7f20*/  @!P0 BRA `(.L_x_198) ;  /* 0xfffffffc00f08947 */ /* 0x008fea000383ffff */
.L_x_179:
[----:B------:R-:W-:Y:S05]  /*7f30*/  BSYNC B0 ;  /* 0x0000000000007941 */ /* 0x000fea0003800000 */
.L_x_178:
[----:B------:R-:W-:Y:S05]  /*7f40*/  EXIT ;  /* 0x000000000000794d */ /* 0x000fea0003800000 */
.L_x_16:
[----:B-1----:R1:W2:Y:S02]  /*7f50*/  SYNCS.PHASECHK.TRANS64.TRYWAIT P0, [R95+URZ], R0 ;  /* 0x000000005f0075a7 */ /* 0x0022a4000800017f */
[----:B--2---:R-:W-:Y:S05]  /*7f60*/  @!P0 NANOSLEEP.SYNCS 0x989680 ;  /* 0x009896800000895d */ /* 0x004fea0003900000 */
[----:B------:R-:W2:Y:S02]  /*7f70*/  @!P0 SYNCS.PHASECHK.TRANS64 P0, [R95+URZ], R0 ;  /* 0x000000005f0085a7 */ /* 0x000ea4000800007f */
[----:B--2---:R-:W-:Y:S05]  /*7f80*/  @!P0 BRA `(.L_x_16) ;  /* 0xfffffffc00f08947 */ /* 0x004fea000383ffff */
[----:B------:R-:W-:Y:S05]  /*7f90*/  BRA `(.L_x_199) ;  /* 0xffffff9400d07947 */ /* 0x000fea000383ffff */
.L_x_21:
[----:B--2---:R2:W3:Y:S02]  /*7fa0*/  SYNCS.PHASECHK.TRANS64.TRYWAIT P1, [R3+URZ], R0 ;  /* 0x00000000030075a7 */ /* 0x0044e4000802017f */
[----:B---3--:R-:W-:Y:S05]  /*7fb0*/  @!P1 NANOSLEEP.SYNCS 0x989680 ;  /* 0x009896800000995d */ /* 0x008fea0003900000 */
[----:B------:R-:W3:Y:S02]  /*7fc0*/  @!P1 SYNCS.PHASECHK.TRANS64 P1, [R3+URZ], R0 ;  /* 0x00000000030095a7 */ /* 0x000ee4000802007f */
[----:B---3--:R-:W-:Y:S05]  /*7fd0*/  @!P1 BRA `(.L_x_21) ;  /* 0xfffffffc00f09947 */ /* 0x008fea000383ffff */
[----:B------:R-:W-:Y:S05]  /*7fe0*/  BRA `(.L_x_20) ;  /* 0xffffff9800347947 */ /* 0x000fea000383ffff */
.L_x_26:
[----:B--2---:R-:W-:-:S04]  /*7ff0*/  IMAD.U32 R4, RZ, RZ, UR4 ;  /* 0x00000004ff047e24 */ /* 0x004fc8000f8e00ff */
[----:B------:R2:W3:Y:S03]  /*8000*/  SYNCS.PHASECHK.TRANS64.TRYWAIT P1, [R4+URZ], R3 ;  /* 0x00000003040075a7 */ /* 0x0004e6000802017f */
[----:B---3--:R-:W-:Y:S05]  /*8010*/  @!P1 NANOSLEEP.SYNCS 0x989680 ;  /* 0x009896800000995d */ /* 0x008fea0003900000 */
[----:B------:R-:W3:Y:S02]  /*8020*/  @!P1 SYNCS.PHASECHK.TRANS64 P1, [R4+URZ], R3 ;  /* 0x00000003040095a7 */ /* 0x000ee4000802007f */
[----:B---3--:R-:W-:Y:S05]  /*8030*/  @!P1 BRA `(.L_x_26) ;  /* 0xfffffffc00ec9947 */ /* 0x008fea000383ffff */
[----:B------:R-:W-:Y:S05]  /*8040*/  BRA `(.L_x_25) ;  /* 0xffffff9800ac7947 */ /* 0x000fea000383ffff */
.L_x_32:
[----:B---3--:R3:W4:Y:S02]  /*8050*/  SYNCS.PHASECHK.TRANS64.TRYWAIT P0, [R95+URZ+0x10], R0 ;  /* 0x000010005f0075a7 */ /* 0x008724000800017f */
[----:B----4-:R-:W-:Y:S05]  /*8060*/  @!P0 NANOSLEEP.SYNCS 0x989680 ;  /* 0x009896800000895d */ /* 0x010fea0003900000 */
[----:B------:R-:W4:Y:S02]  /*8070*/  @!P0 SYNCS.PHASECHK.TRANS64 P0, [R95+URZ+0x10], R0 ;  /* 0x000010005f0085a7 */ /* 0x000f24000800007f */
[----:B----4-:R-:W-:Y:S05]  /*8080*/  @!P0 BRA `(.L_x_32) ;  /* 0xfffffffc00f08947 */ /* 0x010fea000383ffff */
[----:B------:R-:W-:Y:S05]  /*8090*/  BRA `(.L_x_200) ;  /* 0xffffff9c00a47947 */ /* 0x000fea000383ffff */
.L_x_165:
[----:B------:R-:W-:Y:S01]  /*80a0*/  BSSY B1, `(.L_x_201) ;  /* 0x0000006000017945 */ /* 0x000fe20003800000 */
[----:B------:R-:W-:-:S07]  /*80b0*/  IMAD.MOV.U32 R15, RZ, RZ, -0x1 ;  /* 0xffffffffff0f7424 */ /* 0x000fce00078e00ff */
[----:B-----5:R-:W-:Y:S05]  /*80c0*/  WARPSYNC.COLLECTIVE R15, `(.L_x_202) ;  /* 0x000000000f0c7348 */ /* 0x020fea0003c00000 */
[----:B------:R-:W-:Y:S02]  /*80d0*/  ELECT P6, UR62, PT ;  /* 0x00000000003e782f */ /* 0x000fe400038c0000 */
[----:B------:R-:W-:Y:S01]  /*80e0*/  MOV R14, UR62 ;  /* 0x0000003e000e7c02 */ /* 0x000fe20008000f00 */
[----:B-----5:R-:W-:Y:S10]  /*80f0*/  ENDCOLLECTIVE ;  /* 0x000000000000791b */ /* 0x020ff40003800000 */
.L_x_202:
[----:B------:R-:W-:Y:S05]  /*8100*/  BSYNC B1 ;  /* 0x0000000000017941 */ /* 0x000fea0003800000 */
.L_x_201:
[----:B------:R-:W-:Y:S05]  /*8110*/  BRA `(.L_x_203) ;  /* 0xffffffe8000c7947 */ /* 0x000fea000383ffff */
.L_x_168:
[----:B0-----:R0:W1:Y:S02]  /*8120*/  SYNCS.PHASECHK.TRANS64.TRYWAIT P1, [R10+URZ+0x90], R5 ;  /* 0x000090050a0075a7 */ /* 0x001064000802017f */
[----:B-1----:R-:W-:Y:S05]  /*8130*/  @!P1 NANOSLEEP.SYNCS 0x989680 ;  /* 0x009896800000995d */ /* 0x002fea0003900000 */
[----:B------:R-:W1:Y:S02]  /*8140*/  @!P1 SYNCS.PHASECHK.TRANS64 P1, [R10+URZ+0x90], R5 ;  /* 0x000090050a0095a7 */ /* 0x000e64000802007f */
[----:B-1----:R-:W-:Y:S05]  /*8150*/  @!P1 BRA `(.L_x_168) ;  /* 0xfffffffc00f09947 */ /* 0x002fea000383ffff */
[----:B------:R-:W-:Y:S05]  /*8160*/  BRA `(.L_x_204) ;  /* 0xffffffe800407947 */ /* 0x000fea000383ffff */
.L_x_177:
[----:B------:R-:W-:Y:S01]  /*8170*/  BSSY B0, `(.L_x_205) ;  /* 0x0000006000007945 */ /* 0x000fe20003800000 */
[----:B------:R-:W-:-:S07]  /*8180*/  IMAD.MOV.U32 R15, RZ, RZ, -0x1 ;  /* 0xffffffffff0f7424 */ /* 0x000fce00078e00ff */
[----:B-----5:R-:W-:Y:S05]  /*8190*/  WARPSYNC.COLLECTIVE R15, `(.L_x_206) ;  /* 0x000000000f0c7348 */ /* 0x020fea0003c00000 */
[----:B------:R-:W-:Y:S02]  /*81a0*/  ELECT P6, UR62, PT ;  /* 0x00000000003e782f */ /* 0x000fe400038c0000 */
[----:B------:R-:W-:Y:S01]  /*81b0*/  MOV R14, UR62 ;  /* 0x0000003e000e7c02 */ /* 0x000fe20008000f00 */
[----:B-----5:R-:W-:Y:S10]  /*81c0*/  ENDCOLLECTIVE ;  /* 0x000000000000791b */ /* 0x020ff40003800000 */
.L_x_206:
[----:B------:R-:W-:Y:S05]  /*81d0*/  BSYNC B0 ;  /* 0x0000000000007941 */ /* 0x000fea0003800000 */
.L_x_205:
[----:B------:R-:W-:Y:S05]  /*81e0*/  BRA `(.L_x_207) ;  /* 0xfffffff000ac7947 */ /* 0x000fea000383ffff */
.L_x_181:
[----:B0-----:R0:W1:Y:S02]  /*81f0*/  SYNCS.PHASECHK.TRANS64.TRYWAIT P0, [R9+URZ], R4 ;  /* 0x00000004090075a7 */ /* 0x001064000800017f */
[----:B-1----:R-:W-:Y:S05]  /*8200*/  @!P0 NANOSLEEP.SYNCS 0x989680 ;  /* 0x009896800000895d */ /* 0x002fea0003900000 */
[----:B------:R-:W1:Y:S02]  /*8210*/  @!P0 SYNCS.PHASECHK.TRANS64 P0, [R9+URZ], R4 ;  /* 0x00000004090085a7 */ /* 0x000e64000800007f */
[----:B-1----:R-:W-:Y:S05]  /*8220*/  @!P0 BRA `(.L_x_181) ;  /* 0xfffffffc00f08947 */ /* 0x002fea000383ffff */
[----:B------:R-:W-:Y:S05]  /*8230*/  BRA `(.L_x_208) ;  /* 0xfffffff000ec7947 */ /* 0x000fea000383ffff */
.L_x_182:
[----:B0-----:R0:W1:Y:S02]  /*8240*/  SYNCS.PHASECHK.TRANS64.TRYWAIT P0, [R8+URZ], R5 ;  /* 0x00000005080075a7 */ /* 0x001064000800017f */
[----:B-1----:R-:W-:Y:S05]  /*8250*/  @!P0 NANOSLEEP.SYNCS 0x989680 ;  /* 0x009896800000895d */ /* 0x002fea0003900000 */
[----:B------:R-:W1:Y:S02]  /*8260*/  @!P0 SYNCS.PHASECHK.TRANS64 P0, [R8+URZ], R5 ;  /* 0x00000005080085a7 */ /* 0x000e64000800007f */
[----:B-1----:R-:W-:Y:S05]  /*8270*/  @!P0 BRA `(.L_x_182) ;  /* 0xfffffffc00f08947 */ /* 0x002fea000383ffff */
[----:B------:R-:W-:Y:S05]  /*8280*/  BRA `(.L_x_209) ;  /* 0xfffffff000fc7947 */ /* 0x000fea000383ffff */
.L_x_183:
[----:B0-----:R0:W1:Y:S02]  /*8290*/  SYNCS.PHASECHK.TRANS64.TRYWAIT P0, [R9+URZ], R4 ;  /* 0x00000004090075a7 */ /* 0x001064000800017f */
[----:B-1----:R-:W-:Y:S05]  /*82a0*/  @!P0 NANOSLEEP.SYNCS 0x989680 ;  /* 0x009896800000895d */ /* 0x002fea0003900000 */
[----:B------:R-:W1:Y:S02]  /*82b0*/  @!P0 SYNCS.PHASECHK.TRANS64 P0, [R9+URZ], R4 ;  /* 0x00000004090085a7 */ /* 0x000e64000800007f */
[----:B-1----:R-:W-:Y:S05]  /*82c0*/  @!P0 BRA `(.L_x_183) ;  /* 0xfffffffc00f08947 */ /* 0x002fea000383ffff */
[----:B------:R-:W-:Y:S05]  /*82d0*/  BRA `(.L_x_210) ;  /* 0xfffffff4000c7947 */ /* 0x000fea000383ffff */
.L_x_184:
[----:B0-----:R0:W1:Y:S02]  /*82e0*/  SYNCS.PHASECHK.TRANS64.TRYWAIT P0, [R8+URZ], R5 ;  /* 0x00000005080075a7 */ /* 0x001064000800017f */
[----:B-1----:R-:W-:Y:S05]  /*82f0*/  @!P0 NANOSLEEP.SYNCS 0x989680 ;  /* 0x009896800000895d */ /* 0x002fea0003900000 */
[----:B------:R-:W1:Y:S02]  /*8300*/  @!P0 SYNCS.PHASECHK.TRANS64 P0, [R8+URZ], R5 ;  /* 0x00000005080085a7 */ /* 0x000e64000800007f */
[----:B-1----:R-:W-:Y:S05]  /*8310*/  @!P0 BRA `(.L_x_184) ;  /* 0xfffffffc00f08947 */ /* 0x002fea000383ffff */
[----:B------:R-:W-:Y:S05]  /*8320*/  BRA `(.L_x_211) ;  /* 0xfffffff4001c7947 */ /* 0x000fea000383ffff */
.L_x_185:
[----:B0-----:R0:W1:Y:S02]  /*8330*/  SYNCS.PHASECHK.TRANS64.TRYWAIT P0, [R9+URZ], R4 ;  /* 0x00000004090075a7 */ /* 0x001064000800017f */
[----:B-1----:R-:W-:Y:S05]  /*8340*/  @!P0 NANOSLEEP.SYNCS 0x989680 ;  /* 0x009896800000895d */ /* 0x002fea0003900000 */
[----:B------:R-:W1:Y:S02]  /*8350*/  @!P0 SYNCS.PHASECHK.TRANS64 P0, [R9+URZ], R4 ;  /* 0x00000004090085a7 */ /* 0x000e64000800007f */
[----:B-1----:R-:W-:Y:S05]  /*8360*/  @!P0 BRA `(.L_x_185) ;  /* 0xfffffffc00f08947 */ /* 0x002fea000383ffff */
[----:B------:R-:W-:Y:S05]  /*8370*/  BRA `(.L_x_212) ;  /* 0xfffffff4002c7947 */ /* 0x000fea000383ffff */
.L_x_186:
[----:B0-----:R0:W1:Y:S02]  /*8380*/  SYNCS.PHASECHK.TRANS64.TRYWAIT P0, [R8+URZ], R5 ;  /* 0x00000005080075a7 */ /* 0x001064000800017f */
[----:B-1----:R-:W-:Y:S05]  /*8390*/  @!P0 NANOSLEEP.SYNCS 0x989680 ;  /* 0x009896800000895d */ /* 0x002fea0003900000 */
[----:B------:R-:W1:Y:S02]  /*83a0*/  @!P0 SYNCS.PHASECHK.TRANS64 P0, [R8+URZ], R5 ;  /* 0x00000005080085a7 */ /* 0x000e64000800007f */
[----:B-1----:R-:W-:Y:S05]  /*83b0*/  @!P0 BRA `(.L_x_186) ;  /* 0xfffffffc00f08947 */ /* 0x002fea000383ffff */
[----:B------:R-:W-:Y:S05]  /*83c0*/  BRA `(.L_x_213) ;  /* 0xfffffff4003c7947 */ /* 0x000fea000383ffff */
.L_x_187:
[----:B0-----:R0:W1:Y:S02]  /*83d0*/  SYNCS.PHASECHK.TRANS64.TRYWAIT P0, [R9+URZ], R4 ;  /* 0x00000004090075a7 */ /* 0x001064000800017f */
[----:B-1----:R-:W-:Y:S05]  /*83e0*/  @!P0 NANOSLEEP.SYNCS 0x989680 ;  /* 0x009896800000895d */ /* 0x002fea0003900000 */
[----:B------:R-:W1:Y:S02]  /*83f0*/  @!P0 SYNCS.PHASECHK.TRANS64 P0, [R9+URZ], R4 ;  /* 0x00000004090085a7 */ /* 0x000e64000800007f */
[----:B-1----:R-:W-:Y:S05]  /*8400*/  @!P0 BRA `(.L_x_187) ;  /* 0xfffffffc00f08947 */ /* 0x002fea000383ffff */
[----:B------:R-:W-:Y:S05]  /*8410*/  BRA `(.L_x_214) ;  /* 0xfffffff4004c7947 */ /* 0x000fea000383ffff */
.L_x_188:
[----:B0-----:R0:W1:Y:S02]  /*8420*/  SYNCS.PHASECHK.TRANS64.TRYWAIT P0, [R8+URZ], R5 ;  /* 0x00000005080075a7 */ /* 0x001064000800017f */
[----:B-1----:R-:W-:Y:S05]  /*8430*/  @!P0 NANOSLEEP.SYNCS 0x989680 ;  /* 0x009896800000895d */ /* 0x002fea0003900000 */
[----:B------:R-:W1:Y:S02]  /*8440*/  @!P0 SYNCS.PHASECHK.TRANS64 P0, [R8+URZ], R5 ;  /* 0x00000005080085a7 */ /* 0x000e64000800007f */
[----:B-1----:R-:W-:Y:S05]  /*8450*/  @!P0 BRA `(.L_x_188) ;  /* 0xfffffffc00f08947 */ /* 0x002fea000383ffff */
[----:B------:R-:W-:Y:S05]  /*8460*/  BRA `(.L_x_215) ;  /* 0xfffffff4005c7947 */ /* 0x000fea000383ffff */
.L_x_189:
[----:B0-----:R0:W1:Y:S02]  /*8470*/  SYNCS.PHASECHK.TRANS64.TRYWAIT P0, [R9+URZ], R4 ;  /* 0x00000004090075a7 */ /* 0x001064000800017f */
[----:B-1----:R-:W-:Y:S05]  /*8480*/  @!P0 NANOSLEEP.SYNCS 0x989680 ;  /* 0x009896800000895d */ /* 0x002fea0003900000 */
[----:B------:R-:W1:Y:S02]  /*8490*/  @!P0 SYNCS.PHASECHK.TRANS64 P0, [R9+URZ], R4 ;  /* 0x00000004090085a7 */ /* 0x000e64000800007f */
[----:B-1----:R-:W-:Y:S05]  /*84a0*/  @!P0 BRA `(.L_x_189) ;  /* 0xfffffffc00f08947 */ /* 0x002fea000383ffff */
[----:B------:R-:W-:Y:S05]  /*84b0*/  BRA `(.L_x_216) ;  /* 0xfffffff4006c7947 */ /* 0x000fea000383ffff */
.L_x_190:
[----:B0-----:R0:W1:Y:S02]  /*84c0*/  SYNCS.PHASECHK.TRANS64.TRYWAIT P0, [R8+URZ], R5 ;  /* 0x00000005080075a7 */ /* 0x001064000800017f */
[----:B-1----:R-:W-:Y:S05]  /*84d0*/  @!P0 NANOSLEEP.SYNCS 0x989680 ;  /* 0x009896800000895d */ /* 0x002fea0003900000 */
[----:B------:R-:W1:Y:S02]  /*84e0*/  @!P0 SYNCS.PHASECHK.TRANS64 P0, [R8+URZ], R5 ;  /* 0x00000005080085a7 */ /* 0x000e64000800007f */
[----:B-1----:R-:W-:Y:S05]  /*84f0*/  @!P0 BRA `(.L_x_190) ;  /* 0xfffffffc00f08947 */ /* 0x002fea000383ffff */
[----:B------:R-:W-:Y:S05]  /*8500*/  BRA `(.L_x_217) ;  /* 0xfffffff4007c7947 */ /* 0x000fea000383ffff */
.L_x_191:
[----:B0-----:R0:W1:Y:S02]  /*8510*/  SYNCS.PHASECHK.TRANS64.TRYWAIT P0, [R9+URZ], R4 ;  /* 0x00000004090075a7 */ /* 0x001064000800017f */
[----:B-1----:R-:W-:Y:S05]  /*8520*/  @!P0 NANOSLEEP.SYNCS 0x989680 ;  /* 0x009896800000895d */ /* 0x002fea0003900000 */
[----:B------:R-:W1:Y:S02]  /*8530*/  @!P0 SYNCS.PHASECHK.TRANS64 P0, [R9+URZ], R4 ;  /* 0x00000004090085a7 */ /* 0x000e64000800007f */
[----:B-1----:R-:W-:Y:S05]  /*8540*/  @!P0 BRA `(.L_x_191) ;  /* 0xfffffffc00f08947 */ /* 0x002fea000383ffff */
[----:B------:R-:W-:Y:S05]  /*8550*/  BRA `(.L_x_218) ;  /* 0xfffffff4008c7947 */ /* 0x000fea000383ffff */
.L_x_192:
[----:B0-----:R0:W1:Y:S02]  /*8560*/  SYNCS.PHASECHK.TRANS64.TRYWAIT P0, [R8+URZ], R5 ;  /* 0x00000005080075a7 */ /* 0x001064000800017f */
[----:B-1----:R-:W-:Y:S05]  /*8570*/  @!P0 NANOSLEEP.SYNCS 0x989680 ;  /* 0x009896800000895d */ /* 0x002fea0003900000 */
[----:B------:R-:W1:Y:S02]  /*8580*/  @!P0 SYNCS.PHASECHK.TRANS64 P0, [R8+URZ], R5 ;  /* 0x00000005080085a7 */ /* 0x000e64000800007f */
[----:B-1----:R-:W-:Y:S05]  /*8590*/  @!P0 BRA `(.L_x_192) ;  /* 0xfffffffc00f08947 */ /* 0x002fea000383ffff */
[----:B------:R-:W-:Y:S05]  /*85a0*/  BRA `(.L_x_219) ;  /* 0xfffffff4009c7947 */ /* 0x000fea000383ffff */
.L_x_193:
[----:B0-----:R0:W1:Y:S02]  /*85b0*/  SYNCS.PHASECHK.TRANS64.TRYWAIT P0, [R9+URZ], R4 ;  /* 0x00000004090075a7 */ /* 0x001064000800017f */
[----:B-1----:R-:W-:Y:S05]  /*85c0*/  @!P0 NANOSLEEP.SYNCS 0x989680 ;  /* 0x009896800000895d */ /* 0x002fea0003900000 */
[----:B------:R-:W1:Y:S02]  /*85d0*/  @!P0 SYNCS.PHASECHK.TRANS64 P0, [R9+URZ], R4 ;  /* 0x00000004090085a7 */ /* 0x000e64000800007f */
[----:B-1----:R-:W-:Y:S05]  /*85e0*/  @!P0 BRA `(.L_x_193) ;  /* 0xfffffffc00f08947 */ /* 0x002fea000383ffff */
[----:B------:R-:W-:Y:S05]  /*85f0*/  BRA `(.L_x_220) ;  /* 0xfffffff400ac7947 */ /* 0x000fea000383ffff */
.L_x_194:
[----:B0-----:R0:W1:Y:S02]  /*8600*/  SYNCS.PHASECHK.TRANS64.TRYWAIT P0, [R8+URZ], R5 ;  /* 0x00000005080075a7 */ /* 0x001064000800017f */
[----:B-1----:R-:W-:Y:S05]  /*8610*/  @!P0 NANOSLEEP.SYNCS 0x989680 ;  /* 0x009896800000895d */ /* 0x002fea0003900000 */
[----:B------:R-:W1:Y:S02]  /*8620*/  @!P0 SYNCS.PHASECHK.TRANS64 P0, [R8+URZ], R5 ;  /* 0x00000005080085a7 */ /* 0x000e64000800007f */
[----:B-1----:R-:W-:Y:S05]  /*8630*/  @!P0 BRA `(.L_x_194) ;  /* 0xfffffffc00f08947 */ /* 0x002fea000383ffff */
[----:B------:R-:W-:Y:S05]  /*8640*/  BRA `(.L_x_221) ;  /* 0xfffffff400bc7947 */ /* 0x000fea000383ffff */
.L_x_195:
[----:B0-----:R0:W1:Y:S02]  /*8650*/  SYNCS.PHASECHK.TRANS64.TRYWAIT P0, [R9+URZ], R4 ;  /* 0x00000004090075a7 */ /* 0x001064000800017f */
[----:B-1----:R-:W-:Y:S05]  /*8660*/  @!P0 NANOSLEEP.SYNCS 0x989680 ;  /* 0x009896800000895d */ /* 0x002fea0003900000 */
[----:B------:R-:W1:Y:S02]  /*8670*/  @!P0 SYNCS.PHASECHK.TRANS64 P0, [R9+URZ], R4 ;  /* 0x00000004090085a7 */ /* 0x000e64000800007f */
[----:B-1----:R-:W-:Y:S05]  /*8680*/  @!P0 BRA `(.L_x_195) ;  /* 0xfffffffc00f08947 */ /* 0x002fea000383ffff */
[----:B------:R-:W-:Y:S05]  /*8690*/  BRA `(.L_x_222) ;  /* 0xfffffff400cc7947 */ /* 0x000fea000383ffff */
.L_x_196:
[----:B0-----:R0:W1:Y:S02]  /*86a0*/  SYNCS.PHASECHK.TRANS64.TRYWAIT P0, [R8+URZ], R5 ;  /* 0x00000005080075a7 */ /* 0x001064000800017f */
[----:B-1----:R-:W-:Y:S05]  /*86b0*/  @!P0 NANOSLEEP.SYNCS 0x989680 ;  /* 0x009896800000895d */ /* 0x002fea0003900000 */
[----:B------:R-:W1:Y:S02]  /*86c0*/  @!P0 SYNCS.PHASECHK.TRANS64 P0, [R8+URZ], R5 ;  /* 0x00000005080085a7 */ /* 0x000e64000800007f */
[----:B-1----:R-:W-:Y:S05]  /*86d0*/  @!P0 BRA `(.L_x_196) ;  /* 0xfffffffc00f08947 */ /* 0x002fea000383ffff */
[----:B------:R-:W-:Y:S05]  /*86e0*/  BRA `(.L_x_223) ;  /* 0xfffffff400dc7947 */ /* 0x000fea000383ffff */
.L_x_197:
[----:B-1----:R1:W2:Y:S02]  /*86f0*/  SYNCS.PHASECHK.TRANS64.TRYWAIT P0, [R11+URZ], R6 ;  /* 0x000000060b0075a7 */ /* 0x0022a4000800017f */
[----:B--2---:R-:W-:Y:S05]  /*8700*/  @!P0 NANOSLEEP.SYNCS 0x989680 ;  /* 0x009896800000895d */ /* 0x004fea0003900000 */
[----:B------:R-:W2:Y:S02]  /*8710*/  @!P0 SYNCS.PHASECHK.TRANS64 P0, [R11+URZ], R6 ;  /* 0x000000060b0085a7 */ /* 0x000ea4000800007f */
[----:B--2---:R-:W-:Y:S05]  /*8720*/  @!P0 BRA `(.L_x_197) ;  /* 0xfffffffc00f08947 */ /* 0x004fea000383ffff */
[----:B------:R-:W-:Y:S05]  /*8730*/  BRA `(.L_x_224) ;  /* 0xfffffff400e47947 */ /* 0x000fea000383ffff */
.L_x_225:
[----:B------:R-:W-:-:S00]  /*8740*/  BRA `(.L_x_225) ;  /* 0xfffffffc00fc7947 */ /* 0x000fc0000383ffff */
[----:B------:R-:W-:-:S00]  /*8750*/  NOP ;  /* 0x0000000000007918 */ /* 0x000fc00000000000 */
        /* <DEDUP_REMOVED lines=10> */
.L_x_226:


//--------------------- .nv.global.init           --------------------------
	.section	.nv.global.init,"aw",@progbits
.nv.global.init:
	.type		$str$22,@object
	.size		$str$22,($str$23 - $str$22)
$str$22:
        /*0000*/ 	.byte	0x6b, 0x5f, 0x74, 0x69, 0x6c, 0x65, 0x5f, 0x63, 0x6f, 0x75, 0x6e, 0x74, 0x20, 0x3e, 0x3d, 0x20
        /*0010*/ 	.byte	0x31, 0x00
	.type		$str$23,@object
	.size		$str$23,(__unnamed_1 - $str$23)
$str$23:
        /*0012*/ 	.byte	0x2f, 0x74, 0x6d, 0x70, 0x2f, 0x63, 0x75, 0x74, 0x6c, 0x61, 0x73, 0x73, 0x5f, 0x73, 0x77, 0x65
        /*0022*/ 	.byte	0x65, 0x70, 0x5f, 0x73, 0x72, 0x63, 0x2f, 0x69, 0x6e, 0x63, 0x6c, 0x75, 0x64, 0x65, 0x2f, 0x63
        /*0032*/ 	.byte	0x75, 0x74, 0x6c, 0x61, 0x73, 0x73, 0x2f, 0x67, 0x65, 0x6d, 0x6d, 0x2f, 0x63, 0x6f, 0x6c, 0x6c
        /*0042*/ 	.byte	0x65, 0x63, 0x74, 0x69, 0x76, 0x65, 0x2f, 0x73, 0x6d, 0x39, 0x30, 0x5f, 0x6d, 0x6d, 0x61, 0x5f
        /*0052*/ 	.byte	0x74, 0x6d, 0x61, 0x5f, 0x67, 0x6d, 0x6d, 0x61, 0x5f, 0x73, 0x73, 0x5f, 0x77, 0x61, 0x72, 0x70
        /*0062*/ 	.byte	0x73, 0x70, 0x65, 0x63, 0x69, 0x61, 0x6c, 0x69, 0x7a, 0x65, 0x64, 0x2e, 0x68, 0x70, 0x70, 0x00
	.type		__unnamed_1,@object
	.size		__unnamed_1,(.L_0 - __unnamed_1)
__unnamed_1:
        /*0072*/ 	.byte	0x76, 0x6f, 0x69, 0x64, 0x20, 0x63, 0x75, 0x74, 0x6c, 0x61, 0x73, 0x73, 0x3a, 0x3a, 0x67, 0x65
        /* <DEDUP_REMOVED lines=180> */
        /*0bc2*/ 	.byte	0x79, 0x5d, 0x00
.L_0:


//--------------------- .nv.shared._ZN7cutlass13device_kernelINS_4gemm6kernel13GemmUniversalIN4cute5tupleIJiiiiEEENS1_10collective13CollectiveMmaINS1_34MainloopSm90TmaGmmaWarpSpecializedILi18ENS5_IJNS4_1CILi1EEESB_SB_EEENS1_32KernelTmaWarpSpecializedPingpongEEENS5_IJNSA_ILi64EEENSA_ILi128EEENSA_ILi32EEEEEENS_10bfloat16_tENS5_IJSB_llEEESJ_NS5_IJlSB_lEEENS4_8TiledMMAINS4_8MMA_AtomIJNS4_4SM904GMMA28MMA_64x128x16_F32BF16BF16_SSILNSP_5MajorE1ELSR_0ELNSP_7ScaleInE1ELSS_1EEEEEENS4_6LayoutISC_NS5_IJNSA_ILi0EEESW_SW_EEEEENS5_IJNS4_10UnderscoreESZ_SZ_EEEEENS4_13SM90_TMA_LOADENS4_14ComposedLayoutINS4_7SwizzleILi3ELi4ELi3EEENS4_18smem_ptr_flag_bitsILi16EEENSV_INS5_IJSF_NSA_ILi8EEEEEENS5_IJSB_SF_EEEEEEEvNS4_8identityES12_NS13_INS14_ILi2ELi4ELi3EEES17_NSV_INS5_IJS18_SH_EEENS5_IJSH_SB_EEEEEEEvS1D_EENS_8epilogue10collective6detail29Sm90TmaWarpSpecializedAdapterINS1L_15DefaultEpilogueISJ_SL_SL_NS1K_6thread17LinearCombinationISJ_Li1EffLNS1P_9ScaleType4KindE0ELNS_15FloatRoundStyleE2ESJ_EENS1_15EpilogueDefaultEEEEEvvEEEEvNT_6ParamsE --------------------------
	.section	.nv.shared._ZN7cutlass13device_kernelINS_4gemm6kernel13GemmUniversalIN4cute5tupleIJiiiiEEENS1_10collective13CollectiveMmaINS1_34MainloopSm90TmaGmmaWarpSpecializedILi18ENS5_IJNS4_1CILi1EEESB_SB_EEENS1_32KernelTmaWarpSpecializedPingpongEEENS5_IJNSA_ILi64EEENSA_ILi128EEENSA_ILi32EEEEEENS_10bfloat16_tENS5_IJSB_llEEESJ_NS5_IJlSB_lEEENS4_8TiledMMAINS4_8MMA_AtomIJNS4_4SM904GMMA28MMA_64x128x16_F32BF16BF16_SSILNSP_5MajorE1ELSR_0ELNSP_7ScaleInE1ELSS_1EEEEEENS4_6LayoutISC_NS5_IJNSA_ILi0EEESW_SW_EEEEENS5_IJNS4_10UnderscoreESZ_SZ_EEEEENS4_13SM90_TMA_LOADENS4_14ComposedLayoutINS4_7SwizzleILi3ELi4ELi3EEENS4_18smem_ptr_flag_bitsILi16EEENSV_INS5_IJSF_NSA_ILi8EEEEEENS5_IJSB_SF_EEEEEEEvNS4_8identityES12_NS13_INS14_ILi2ELi4ELi3EEES17_NSV_INS5_IJS18_SH_EEENS5_IJSH_SB_EEEEEEEvS1D_EENS_8epilogue10collective6detail29Sm90TmaWarpSpecializedAdapterINS1L_15DefaultEpilogueISJ_SL_SL_NS1K_6thread17LinearCombinationISJ_Li1EffLNS1P_9ScaleType4KindE0ELNS_15FloatRoundStyleE2ESJ_EENS1_15EpilogueDefaultEEEEEvvEEEEvNT_6ParamsE,"aw",@nobits
	.sectionflags	@""
	.align	16
	.zero		1024


//--------------------- .nv.shared.reserved.0     --------------------------
	.section	.nv.shared.reserved.0,"aw",@nobits
	.weak		__nv_reservedSMEM_offset_0_alias
	.size		__nv_reservedSMEM_offset_0_alias, 0, 0
	.other		__nv_reservedSMEM_offset_0_alias,@"STO_CUDA_RESERVED_SHARED STV_DEFAULT"
__nv_reservedSMEM_offset_0_alias:
	.zero		0


//--------------------- .nv.global                --------------------------
	.section	.nv.global,"aw",@nobits
.nv.global:
	.type		_ZN40_INTERNAL_b4316129_4_k_cu_2d228a16_178384cute1_E,@object
	.size		_ZN40_INTERNAL_b4316129_4_k_cu_2d228a16_178384cute1_E,(_ZN40_INTERNAL_b4316129_4_k_cu_2d228a16_178384cuda3std3__45__cpo6cbeginE - _ZN40_INTERNAL_b4316129_4_k_cu_2d228a16_178384cute1_E)
_ZN40_INTERNAL_b4316129_4_k_cu_2d228a16_178384cute1_E:
	.zero		1
	.type		_ZN40_INTERNAL_b4316129_4_k_cu_2d228a16_178384cuda3std3__45__cpo6cbeginE,@object
	.size		_ZN40_INTERNAL_b4316129_4_k_cu_2d228a16_178384cuda3std3__45__cpo6cbeginE,(_ZN40_INTERNAL_b4316129_4_k_cu_2d228a16_178384cuda3std3__48in_placeE - _ZN40_INTERNAL_b4316129_4_k_cu_2d228a16_178384cuda3std3__45__cpo6cbeginE)
_ZN40_INTERNAL_b4316129_4_k_cu_2d228a16_178384cuda3std3__45__cpo6cbeginE:
	.zero		1
	.type		_ZN40_INTERNAL_b4316129_4_k_cu_2d228a16_178384cuda3std3__48in_placeE,@object
	.size		_ZN40_INTERNAL_b4316129_4_k_cu_2d228a16_178384cuda3std3__48in_placeE,(_ZN40_INTERNAL_b4316129_4_k_cu_2d228a16_178384cuda3std6ranges3__45__cpo9iter_moveE - _ZN40_INTERNAL_b4316129_4_k_cu_2d228a16_178384cuda3std3__48in_placeE)
_ZN40_INTERNAL_b4316129_4_k_cu_2d228a16_178384cuda3std3__48in_placeE:
	.zero		1
	.type		_ZN40_INTERNAL_b4316129_4_k_cu_2d228a16_178384cuda3std6ranges3__45__cpo9iter_moveE,@object
	.size		_ZN40_INTERNAL_b4316129_4_k_cu_2d228a16_178384cuda3std6ranges3__45__cpo9iter_moveE,(_ZN40_INTERNAL_b4316129_4_k_cu_2d228a16_178384cuda3std3__45__cpo5beginE - _ZN40_INTERNAL_b4316129_4_k_cu_2d228a16_178384cuda3std6ranges3__45__cpo9iter_moveE)
_ZN40_INTERNAL_b4316129_4_k_cu_2d228a16_178384cuda3std6ranges3__45__cpo9iter_moveE:
	.zero		1
	.type		_ZN40_INTERNAL_b4316129_4_k_cu_2d228a16_178384cuda3std3__45__cpo5beginE,@object
	.size		_ZN40_INTERNAL_b4316129_4_k_cu_2d228a16_178384cuda3std3__45__cpo5beginE,(_ZN40_INTERNAL_b4316129_4_k_cu_2d228a16_178384cuda3std3__442_GLOBAL__N__b4316129_4_k_cu_2d228a16_178386ignoreE - _ZN40_INTERNAL_b4316129_4_k_cu_2d228a16_178384cuda3std3__45__cpo5beginE)
_ZN40_INTERNAL_b4316129_4_k_cu_2d228a16_178384cuda3std3__45__cpo5beginE:
	.zero		1
	.type		_ZN40_INTERNAL_b4316129_4_k_cu_2d228a16_178384cuda3std3__442_GLOBAL__N__b4316129_4_k_cu_2d228a16_178386ignoreE,@object
	.size		_ZN40_INTERNAL_b4316129_4_k_cu_2d228a16_178384cuda3std3__442_GLOBAL__N__b4316129_4_k_cu_2d228a16_178386ignoreE,(_ZN40_INTERNAL_b4316129_4_k_cu_2d228a16_178384cute7productE - _ZN40_INTERNAL_b4316129_4_k_cu_2d228a16_178384cuda3std3__442_GLOBAL__N__b4316129_4_k_cu_2d228a16_178386ignoreE)
_ZN40_INTERNAL_b4316129_4_k_cu_2d228a16_178384cuda3std3__442_GLOBAL__N__b4316129_4_k_cu_2d228a16_178386ignoreE:
	.zero		1
	.type		_ZN40_INTERNAL_b4316129_4_k_cu_2d228a16_178384cute7productE,@object
	.size		_ZN40_INTERNAL_b4316129_4_k_cu_2d228a16_178384cute7productE,(_ZN40_INTERNAL_b4316129_4_k_cu_2d228a16_178384cuda3std3__45__cpo3endE - _ZN40_INTERNAL_b4316129_4_k_cu_2d228a16_178384cute7productE)
_ZN40_INTERNAL_b4316129_4_k_cu_2d228a16_178384cute7productE:
	.zero		1
	.type		_ZN40_INTERNAL_b4316129_4_k_cu_2d228a16_178384cuda3std3__45__cpo3endE,@object
	.size		_ZN40_INTERNAL_b4316129_4_k_cu_2d228a16_178384cuda3std3__45__cpo3endE,(_ZN40_INTERNAL_b4316129_4_k_cu_2d228a16_178384cuda3std3__419piecewise_constructE - _ZN40_INTERNAL_b4316129_4_k_cu_2d228a16_178384cuda3std3__45__cpo3endE)
_ZN40_INTERNAL_b4316129_4_k_cu_2d228a16_178384cuda3std3__45__cpo3endE:
	.zero		1
	.type		_ZN40_INTERNAL_b4316129_4_k_cu_2d228a16_178384cuda3std3__419piecewise_constructE,@object
	.size		_ZN40_INTERNAL_b4316129_4_k_cu_2d228a16_178384cuda3std3__419piecewise_constructE,(_ZN40_INTERNAL_b4316129_4_k_cu_2d228a16_178384cuda3std3__45__cpo4cendE - _ZN40_INTERNAL_b4316129_4_k_cu_2d228a16_178384cuda3std3__419piecewise_constructE)
_ZN40_INTERNAL_b4316129_4_k_cu_2d228a16_178384cuda3std3__419piecewise_constructE:
	.zero		1
	.type		_ZN40_INTERNAL_b4316129_4_k_cu_2d228a16_178384cuda3std3__45__cpo4cendE,@object
	.size		_ZN40_INTERNAL_b4316129_4_k_cu_2d228a16_178384cuda3std3__45__cpo4cendE,(_ZN40_INTERNAL_b4316129_4_k_cu_2d228a16_178384cuda3std6ranges3__45__cpo4swapE - _ZN40_INTERNAL_b4316129_4_k_cu_2d228a16_178384cuda3std3__45__cpo4cendE)
_ZN40_INTERNAL_b4316129_4_k_cu_2d228a16_178384cuda3std3__45__cpo4cendE:
	.zero		1
	.type		_ZN40_INTERNAL_b4316129_4_k_cu_2d228a16_178384cuda3std6ranges3__45__cpo4swapE,@object
	.size		_ZN40_INTERNAL_b4316129_4_k_cu_2d228a16_178384cuda3std6ranges3__45__cpo4swapE,(.L_8 - _ZN40_INTERNAL_b4316129_4_k_cu_2d228a16_178384cuda3std6ranges3__45__cpo4swapE)
_ZN40_INTERNAL_b4316129_4_k_cu_2d228a16_178384cuda3std6ranges3__45__cpo4swapE:
	.zero		1
.L_8:


//--------------------- .nv.constant0._ZN7cutlass13device_kernelINS_4gemm6kernel13GemmUniversalIN4cute5tupleIJiiiiEEENS1_10collective13CollectiveMmaINS1_34MainloopSm90TmaGmmaWarpSpecializedILi18ENS5_IJNS4_1CILi1EEESB_SB_EEENS1_32KernelTmaWarpSpecializedPingpongEEENS5_IJNSA_ILi64EEENSA_ILi128EEENSA_ILi32EEEEEENS_10bfloat16_tENS5_IJSB_llEEESJ_NS5_IJlSB_lEEENS4_8TiledMMAINS4_8MMA_AtomIJNS4_4SM904GMMA28MMA_64x128x16_F32BF16BF16_SSILNSP_5MajorE1ELSR_0ELNSP_7ScaleInE1ELSS_1EEEEEENS4_6LayoutISC_NS5_IJNSA_ILi0EEESW_SW_EEEEENS5_IJNS4_10UnderscoreESZ_SZ_EEEEENS4_13SM90_TMA_LOADENS4_14ComposedLayoutINS4_7SwizzleILi3ELi4ELi3EEENS4_18smem_ptr_flag_bitsILi16EEENSV_INS5_IJSF_NSA_ILi8EEEEEENS5_IJSB_SF_EEEEEEEvNS4_8identityES12_NS13_INS14_ILi2ELi4ELi3EEES17_NSV_INS5_IJS18_SH_EEENS5_IJSH_SB_EEEEEEEvS1D_EENS_8epilogue10collective6detail29Sm90TmaWarpSpecializedAdapterINS1L_15DefaultEpilogueISJ_SL_SL_NS1K_6thread17LinearCombinationISJ_Li1EffLNS1P_9ScaleType4KindE0ELNS_15FloatRoundStyleE2ESJ_EENS1_15EpilogueDefaultEEEEEvvEEEEvNT_6ParamsE --------------------------
	.section	.nv.constant0._ZN7cutlass13device_kernelINS_4gemm6kernel13GemmUniversalIN4cute5tupleIJiiiiEEENS1_10collective13CollectiveMmaINS1_34MainloopSm90TmaGmmaWarpSpecializedILi18ENS5_IJNS4_1CILi1EEESB_SB_EEENS1_32KernelTmaWarpSpecializedPingpongEEENS5_IJNSA_ILi64EEENSA_ILi128EEENSA_ILi32EEEEEENS_10bfloat16_tENS5_IJSB_llEEESJ_NS5_IJlSB_lEEENS4_8TiledMMAINS4_8MMA_AtomIJNS4_4SM904GMMA28MMA_64x128x16_F32BF16BF16_SSILNSP_5MajorE1ELSR_0ELNSP_7ScaleInE1ELSS_1EEEEEENS4_6LayoutISC_NS5_IJNSA_ILi0EEESW_SW_EEEEENS5_IJNS4_10UnderscoreESZ_SZ_EEEEENS4_13SM90_TMA_LOADENS4_14ComposedLayoutINS4_7SwizzleILi3ELi4ELi3EEENS4_18smem_ptr_flag_bitsILi16EEENSV_INS5_IJSF_NSA_ILi8EEEEEENS5_IJSB_SF_EEEEEEEvNS4_8identityES12_NS13_INS14_ILi2ELi4ELi3EEES17_NSV_INS5_IJS18_SH_EEENS5_IJSH_SB_EEEEEEEvS1D_EENS_8epilogue10collective6detail29Sm90TmaWarpSpecializedAdapterINS1L_15DefaultEpilogueISJ_SL_SL_NS1K_6thread17LinearCombinationISJ_Li1EffLNS1P_9ScaleType4KindE0ELNS_15FloatRoundStyleE2ESJ_EENS1_15EpilogueDefaultEEEEEvvEEEEvNT_6ParamsE,"a",@progbits
	.sectionflags	@""
	.align	4
.nv.constant0._ZN7cutlass13device_kernelINS_4gemm6kernel13GemmUniversalIN4cute5tupleIJiiiiEEENS1_10collective13CollectiveMmaINS1_34MainloopSm90TmaGmmaWarpSpecializedILi18ENS5_IJNS4_1CILi1EEESB_SB_EEENS1_32KernelTmaWarpSpecializedPingpongEEENS5_IJNSA_ILi64EEENSA_ILi128EEENSA_ILi32EEEEEENS_10bfloat16_tENS5_IJSB_llEEESJ_NS5_IJlSB_lEEENS4_8TiledMMAINS4_8MMA_AtomIJNS4_4SM904GMMA28MMA_64x128x16_F32BF16BF16_SSILNSP_5MajorE1ELSR_0ELNSP_7ScaleInE1ELSS_1EEEEEENS4_6LayoutISC_NS5_IJNSA_ILi0EEESW_SW_EEEEENS5_IJNS4_10UnderscoreESZ_SZ_EEEEENS4_13SM90_TMA_LOADENS4_14ComposedLayoutINS4_7SwizzleILi3ELi4ELi3EEENS4_18smem_ptr_flag_bitsILi16EEENSV_INS5_IJSF_NSA_ILi8EEEEEENS5_IJSB_SF_EEEEEEEvNS4_8identityES12_NS13_INS14_ILi2ELi4ELi3EEES17_NSV_INS5_IJS18_SH_EEENS5_IJSH_SB_EEEEEEEvS1D_EENS_8epilogue10collective6detail29Sm90TmaWarpSpecializedAdapterINS1L_15DefaultEpilogueISJ_SL_SL_NS1K_6thread17LinearCombinationISJ_Li1EffLNS1P_9ScaleType4KindE0ELNS_15FloatRoundStyleE2ESJ_EENS1_15EpilogueDefaultEEEEEvvEEEEvNT_6ParamsE:
	.zero		1664


//--------------------- SYMBOLS --------------------------

	.type		.nv.reservedSmem.offset0,@object
	.size		.nv.reservedSmem.offset0,0x4
	.type		__assertfail,@function
